//
// Generated by NVIDIA NVVM Compiler
//
// Compiler Build ID: CL-36424714
// Cuda compilation tools, release 13.0, V13.0.88
// Based on NVVM 20.0.0
//

.version 9.0
.target sm_100
.address_size 64

	// .globl	_Z12kernel_heavyPiS_PdS0_
.func  (.param .align 16 .b8 func_retval0[16]) __internal_trig_reduction_slowpathd
(
	.param .b64 __internal_trig_reduction_slowpathd_param_0
)
;
.global .align 8 .b8 __cudart_i2opi_d[144] = {8, 93, 141, 31, 177, 95, 251, 107, 234, 146, 82, 138, 247, 57, 7, 61, 123, 241, 229, 235, 199, 186, 39, 117, 45, 234, 95, 158, 102, 63, 70, 79, 183, 9, 203, 39, 207, 126, 54, 109, 31, 109, 10, 90, 139, 17, 47, 239, 15, 152, 5, 222, 255, 151, 248, 31, 59, 40, 249, 189, 139, 95, 132, 156, 244, 57, 83, 131, 57, 214, 145, 57, 65, 126, 95, 180, 38, 112, 156, 233, 132, 68, 187, 46, 245, 53, 130, 232, 62, 167, 41, 177, 28, 235, 29, 254, 28, 146, 209, 9, 234, 46, 73, 6, 224, 210, 77, 66, 58, 110, 36, 183, 97, 197, 187, 222, 171, 99, 81, 254, 65, 144, 67, 60, 153, 149, 98, 219, 192, 221, 52, 245, 209, 87, 39, 252, 41, 21, 68, 78, 110, 131, 249, 162};
.global .align 16 .b8 __cudart_sin_cos_coeffs[128] = {70, 210, 176, 44, 241, 229, 90, 190, 146, 227, 172, 105, 227, 29, 199, 62, 161, 98, 219, 25, 160, 1, 42, 191, 24, 8, 17, 17, 17, 17, 129, 63, 84, 85, 85, 85, 85, 85, 197, 191, 0, 0, 0, 0, 0, 0, 0, 0, 0, 0, 0, 0, 0, 0, 0, 0, 100, 129, 253, 32, 131, 255, 168, 189, 40, 133, 239, 193, 167, 238, 33, 62, 217, 230, 6, 142, 79, 126, 146, 190, 233, 188, 221, 25, 160, 1, 250, 62, 71, 93, 193, 22, 108, 193, 86, 191, 81, 85, 85, 85, 85, 85, 165, 63, 0, 0, 0, 0, 0, 0, 224, 191, 0, 0, 0, 0, 0, 0, 240, 63};

.visible .entry _Z12kernel_heavyPiS_PdS0_(
	.param .u64 .ptr .align 1 _Z12kernel_heavyPiS_PdS0__param_0,
	.param .u64 .ptr .align 1 _Z12kernel_heavyPiS_PdS0__param_1,
	.param .u64 .ptr .align 1 _Z12kernel_heavyPiS_PdS0__param_2,
	.param .u64 .ptr .align 1 _Z12kernel_heavyPiS_PdS0__param_3
)
{
	.reg .pred 	%p<15>;
	.reg .b32 	%r<55>;
	.reg .b32 	%f<3>;
	.reg .b64 	%rd<19>;
	.reg .b64 	%fd<104>;

	ld.param.u64 	%rd6, [_Z12kernel_heavyPiS_PdS0__param_0];
	ld.param.u64 	%rd3, [_Z12kernel_heavyPiS_PdS0__param_1];
	ld.param.u64 	%rd4, [_Z12kernel_heavyPiS_PdS0__param_2];
	ld.param.u64 	%rd5, [_Z12kernel_heavyPiS_PdS0__param_3];
	cvta.to.global.u64 	%rd7, %rd6;
	mov.u32 	%r19, %ntid.x;
	mov.u32 	%r20, %ctaid.x;
	mov.u32 	%r21, %tid.x;
	mad.lo.s32 	%r1, %r19, %r20, %r21;
	ld.global.u32 	%r22, [%rd7];
	setp.ge.s32 	%p1, %r1, %r22;
	@%p1 bra 	$L__BB0_17;
	cvta.to.global.u64 	%rd8, %rd4;
	cvta.to.global.u64 	%rd9, %rd3;
	cvta.to.global.u64 	%rd1, %rd5;
	mul.wide.s32 	%rd10, %r1, 8;
	add.s64 	%rd2, %rd8, %rd10;
	ld.global.u32 	%r2, [%rd9];
	setp.lt.s32 	%p2, %r2, 1;
	mov.f64 	%fd103, 0d0000000000000000;
	@%p2 bra 	$L__BB0_16;
	ld.global.f64 	%fd1, [%rd2];
	cvt.rn.f64.u32 	%fd2, %r2;
	neg.s32 	%r50, %r2;
	mov.f64 	%fd103, 0d0000000000000000;
	mov.b32 	%r51, 0;
	mov.u64 	%rd13, __cudart_sin_cos_coeffs;
$L__BB0_3:
	mul.hi.u32 	%r24, %r51, -1171354717;
	shr.u32 	%r25, %r24, 3;
	mul.lo.s32 	%r26, %r25, 11;
	sub.s32 	%r27, %r51, %r26;
	cvt.rn.f64.u32 	%fd25, %r27;
	mul.f64 	%fd4, %fd1, %fd25;
	abs.f64 	%fd5, %fd4;
	setp.neu.f64 	%p3, %fd5, 0d7FF0000000000000;
	@%p3 bra 	$L__BB0_5;
	mov.f64 	%fd31, 0d0000000000000000;
	mul.rn.f64 	%fd99, %fd4, %fd31;
	mov.b32 	%r52, 0;
	bra.uni 	$L__BB0_7;
$L__BB0_5:
	mul.f64 	%fd26, %fd4, 0d3FE45F306DC9C883;
	cvt.rni.s32.f64 	%r52, %fd26;
	cvt.rn.f64.s32 	%fd27, %r52;
	fma.rn.f64 	%fd28, %fd27, 0dBFF921FB54442D18, %fd4;
	fma.rn.f64 	%fd29, %fd27, 0dBC91A62633145C00, %fd28;
	fma.rn.f64 	%fd99, %fd27, 0dB97B839A252049C0, %fd29;
	setp.ltu.f64 	%p4, %fd5, 0d41E0000000000000;
	@%p4 bra 	$L__BB0_7;
	{ // callseq 0, 0
	.param .b64 param0;
	st.param.f64 	[param0], %fd4;
	.param .align 16 .b8 retval0[16];
	call.uni (retval0), 
	__internal_trig_reduction_slowpathd, 
	(
	param0
	);
	ld.param.f64 	%fd99, [retval0];
	ld.param.b32 	%r52, [retval0+8];
	} // callseq 0
$L__BB0_7:
	shl.b32 	%r30, %r52, 6;
	cvt.u64.u32 	%rd11, %r30;
	and.b64  	%rd12, %rd11, 64;
	add.s64 	%rd14, %rd13, %rd12;
	mul.rn.f64 	%fd32, %fd99, %fd99;
	and.b32  	%r31, %r52, 1;
	setp.eq.b32 	%p5, %r31, 1;
	selp.f64 	%fd33, 0dBDA8FF8320FD8164, 0d3DE5DB65F9785EBA, %p5;
	ld.global.nc.v2.f64 	{%fd34, %fd35}, [%rd14];
	fma.rn.f64 	%fd36, %fd33, %fd32, %fd34;
	fma.rn.f64 	%fd37, %fd36, %fd32, %fd35;
	ld.global.nc.v2.f64 	{%fd38, %fd39}, [%rd14+16];
	fma.rn.f64 	%fd40, %fd37, %fd32, %fd38;
	fma.rn.f64 	%fd41, %fd40, %fd32, %fd39;
	ld.global.nc.v2.f64 	{%fd42, %fd43}, [%rd14+32];
	fma.rn.f64 	%fd44, %fd41, %fd32, %fd42;
	fma.rn.f64 	%fd45, %fd44, %fd32, %fd43;
	fma.rn.f64 	%fd46, %fd45, %fd99, %fd99;
	fma.rn.f64 	%fd47, %fd45, %fd32, 0d3FF0000000000000;
	selp.f64 	%fd48, %fd47, %fd46, %p5;
	and.b32  	%r32, %r52, 2;
	setp.eq.s32 	%p6, %r32, 0;
	mov.f64 	%fd49, 0d0000000000000000;
	sub.f64 	%fd50, %fd49, %fd48;
	selp.f64 	%fd10, %fd48, %fd50, %p6;
	fma.rn.f64 	%fd51, %fd10, 0d3FF71547652B82FE, 0d4338000000000000;
	{
	.reg .b32 %temp; 
	mov.b64 	{%r9, %temp}, %fd51;
	}
	mov.f64 	%fd52, 0dC338000000000000;
	add.rn.f64 	%fd53, %fd51, %fd52;
	fma.rn.f64 	%fd54, %fd53, 0dBFE62E42FEFA39EF, %fd10;
	fma.rn.f64 	%fd55, %fd53, 0dBC7ABC9E3B39803F, %fd54;
	fma.rn.f64 	%fd56, %fd55, 0d3E5ADE1569CE2BDF, 0d3E928AF3FCA213EA;
	fma.rn.f64 	%fd57, %fd56, %fd55, 0d3EC71DEE62401315;
	fma.rn.f64 	%fd58, %fd57, %fd55, 0d3EFA01997C89EB71;
	fma.rn.f64 	%fd59, %fd58, %fd55, 0d3F2A01A014761F65;
	fma.rn.f64 	%fd60, %fd59, %fd55, 0d3F56C16C1852B7AF;
	fma.rn.f64 	%fd61, %fd60, %fd55, 0d3F81111111122322;
	fma.rn.f64 	%fd62, %fd61, %fd55, 0d3FA55555555502A1;
	fma.rn.f64 	%fd63, %fd62, %fd55, 0d3FC5555555555511;
	fma.rn.f64 	%fd64, %fd63, %fd55, 0d3FE000000000000B;
	fma.rn.f64 	%fd65, %fd64, %fd55, 0d3FF0000000000000;
	fma.rn.f64 	%fd66, %fd65, %fd55, 0d3FF0000000000000;
	{
	.reg .b32 %temp; 
	mov.b64 	{%r10, %temp}, %fd66;
	}
	{
	.reg .b32 %temp; 
	mov.b64 	{%temp, %r11}, %fd66;
	}
	shl.b32 	%r33, %r9, 20;
	add.s32 	%r34, %r33, %r11;
	mov.b64 	%fd100, {%r10, %r34};
	{
	.reg .b32 %temp; 
	mov.b64 	{%temp, %r35}, %fd10;
	}
	mov.b32 	%f2, %r35;
	abs.f32 	%f1, %f2;
	setp.lt.f32 	%p7, %f1, 0f4086232B;
	@%p7 bra 	$L__BB0_10;
	setp.lt.f64 	%p8, %fd10, 0d0000000000000000;
	add.f64 	%fd67, %fd10, 0d7FF0000000000000;
	selp.f64 	%fd100, 0d0000000000000000, %fd67, %p8;
	setp.geu.f32 	%p9, %f1, 0f40874800;
	@%p9 bra 	$L__BB0_10;
	shr.u32 	%r36, %r9, 31;
	add.s32 	%r37, %r9, %r36;
	shr.s32 	%r38, %r37, 1;
	shl.b32 	%r39, %r38, 20;
	add.s32 	%r40, %r11, %r39;
	mov.b64 	%fd68, {%r10, %r40};
	sub.s32 	%r41, %r9, %r38;
	shl.b32 	%r42, %r41, 20;
	add.s32 	%r43, %r42, 1072693248;
	mov.b32 	%r44, 0;
	mov.b64 	%fd69, {%r44, %r43};
	mul.f64 	%fd100, %fd69, %fd68;
$L__BB0_10:
	abs.f64 	%fd15, %fd100;
	setp.neu.f64 	%p10, %fd15, 0d7FF0000000000000;
	@%p10 bra 	$L__BB0_12;
	mov.f64 	%fd75, 0d0000000000000000;
	mul.rn.f64 	%fd102, %fd100, %fd75;
	mov.b32 	%r54, 1;
	bra.uni 	$L__BB0_15;
$L__BB0_12:
	mul.f64 	%fd70, %fd100, 0d3FE45F306DC9C883;
	cvt.rni.s32.f64 	%r53, %fd70;
	cvt.rn.f64.s32 	%fd71, %r53;
	fma.rn.f64 	%fd72, %fd71, 0dBFF921FB54442D18, %fd100;
	fma.rn.f64 	%fd73, %fd71, 0dBC91A62633145C00, %fd72;
	fma.rn.f64 	%fd102, %fd71, 0dB97B839A252049C0, %fd73;
	setp.ltu.f64 	%p11, %fd15, 0d41E0000000000000;
	@%p11 bra 	$L__BB0_14;
	{ // callseq 1, 0
	.param .b64 param0;
	st.param.f64 	[param0], %fd100;
	.param .align 16 .b8 retval0[16];
	call.uni (retval0), 
	__internal_trig_reduction_slowpathd, 
	(
	param0
	);
	ld.param.f64 	%fd102, [retval0];
	ld.param.b32 	%r53, [retval0+8];
	} // callseq 1
$L__BB0_14:
	add.s32 	%r54, %r53, 1;
$L__BB0_15:
	shl.b32 	%r47, %r54, 6;
	cvt.u64.u32 	%rd15, %r47;
	and.b64  	%rd16, %rd15, 64;
	add.s64 	%rd18, %rd13, %rd16;
	mul.rn.f64 	%fd76, %fd102, %fd102;
	and.b32  	%r48, %r54, 1;
	setp.eq.b32 	%p12, %r48, 1;
	selp.f64 	%fd77, 0dBDA8FF8320FD8164, 0d3DE5DB65F9785EBA, %p12;
	ld.global.nc.v2.f64 	{%fd78, %fd79}, [%rd18];
	fma.rn.f64 	%fd80, %fd77, %fd76, %fd78;
	fma.rn.f64 	%fd81, %fd80, %fd76, %fd79;
	ld.global.nc.v2.f64 	{%fd82, %fd83}, [%rd18+16];
	fma.rn.f64 	%fd84, %fd81, %fd76, %fd82;
	fma.rn.f64 	%fd85, %fd84, %fd76, %fd83;
	ld.global.nc.v2.f64 	{%fd86, %fd87}, [%rd18+32];
	fma.rn.f64 	%fd88, %fd85, %fd76, %fd86;
	fma.rn.f64 	%fd89, %fd88, %fd76, %fd87;
	fma.rn.f64 	%fd90, %fd89, %fd102, %fd102;
	fma.rn.f64 	%fd91, %fd89, %fd76, 0d3FF0000000000000;
	selp.f64 	%fd92, %fd91, %fd90, %p12;
	and.b32  	%r49, %r54, 2;
	setp.eq.s32 	%p13, %r49, 0;
	mov.f64 	%fd93, 0d0000000000000000;
	sub.f64 	%fd94, %fd93, %fd92;
	selp.f64 	%fd95, %fd92, %fd94, %p13;
	div.rn.f64 	%fd96, %fd95, %fd2;
	add.f64 	%fd103, %fd103, %fd96;
	add.s32 	%r51, %r51, 1;
	add.s32 	%r50, %r50, 1;
	setp.ne.s32 	%p14, %r50, 0;
	@%p14 bra 	$L__BB0_3;
$L__BB0_16:
	atom.global.add.f64 	%fd97, [%rd1], %fd103;
$L__BB0_17:
	ret;

}
.func  (.param .align 16 .b8 func_retval0[16]) __internal_trig_reduction_slowpathd(
	.param .b64 __internal_trig_reduction_slowpathd_param_0
)
{
	.local .align 8 .b8 	__local_depot1[40];
	.reg .b64 	%SP;
	.reg .b64 	%SPL;
	.reg .pred 	%p<10>;
	.reg .b32 	%r<47>;
	.reg .b64 	%rd<74>;
	.reg .b64 	%fd<5>;

	mov.u64 	%SPL, __local_depot1;
	ld.param.f64 	%fd4, [__internal_trig_reduction_slowpathd_param_0];
	add.u64 	%rd1, %SPL, 0;
	{
	.reg .b32 %temp; 
	mov.b64 	{%temp, %r1}, %fd4;
	}
	shr.u32 	%r2, %r1, 20;
	and.b32  	%r3, %r2, 2047;
	setp.eq.s32 	%p1, %r3, 2047;
	mov.b32 	%r46, 0;
	@%p1 bra 	$L__BB1_9;
	add.s32 	%r20, %r3, -1024;
	mov.b64 	%rd20, %fd4;
	shl.b64 	%rd2, %rd20, 11;
	shr.u32 	%r4, %r20, 6;
	sub.s32 	%r45, 15, %r4;
	sub.s32 	%r21, 19, %r4;
	setp.lt.u32 	%p2, %r20, 128;
	selp.b32 	%r6, 18, %r21, %p2;
	setp.ge.s32 	%p3, %r45, %r6;
	mov.b64 	%rd70, 0;
	@%p3 bra 	$L__BB1_4;
	add.s32 	%r23, %r6, %r4;
	neg.s32 	%r43, %r23;
	or.b64  	%rd3, %rd2, -9223372036854775808;
	mov.b64 	%rd70, 0;
	mov.b32 	%r42, 0;
	mov.u64 	%rd25, __cudart_i2opi_d;
	mov.u32 	%r44, %r45;
$L__BB1_3:
	.pragma "nounroll";
	mul.wide.s32 	%rd22, %r42, 8;
	add.s64 	%rd23, %rd1, %rd22;
	mul.wide.s32 	%rd24, %r44, 8;
	add.s64 	%rd26, %rd25, %rd24;
	ld.global.nc.u64 	%rd27, [%rd26];
	{
	.reg .u32 %r0, %r1, %r2, %r3, %alo, %ahi, %blo, %bhi, %clo, %chi;
	mov.b64 	{%alo,%ahi}, %rd27;
	mov.b64 	{%blo,%bhi}, %rd3;
	mov.b64 	{%clo,%chi}, %rd70;
	mad.lo.cc.u32 	%r0, %alo, %blo, %clo;
	madc.hi.cc.u32 	%r1, %alo, %blo, %chi;
	madc.hi.u32 	%r2, %alo, %bhi, 0;
	mad.lo.cc.u32 	%r1, %alo, %bhi, %r1;
	madc.hi.cc.u32 	%r2, %ahi, %blo, %r2;
	madc.hi.u32 	%r3, %ahi, %bhi, 0;
	mad.lo.cc.u32 	%r1, %ahi, %blo, %r1;
	madc.lo.cc.u32 	%r2, %ahi, %bhi, %r2;
	addc.u32 	%r3, %r3, 0;
	mov.b64 	%rd28, {%r0,%r1};
	mov.b64 	%rd70, {%r2,%r3};
	}
	st.local.u64 	[%rd23], %rd28;
	add.s32 	%r44, %r44, 1;
	add.s32 	%r43, %r43, 1;
	add.s32 	%r42, %r42, 1;
	setp.ne.s32 	%p4, %r43, -15;
	mov.u32 	%r45, %r6;
	@%p4 bra 	$L__BB1_3;
$L__BB1_4:
	cvt.s64.s32 	%rd29, %r45;
	cvt.u64.u32 	%rd30, %r4;
	add.s64 	%rd31, %rd30, %rd29;
	shl.b64 	%rd32, %rd31, 3;
	add.s64 	%rd33, %rd1, %rd32;
	st.local.u64 	[%rd33+-120], %rd70;
	and.b32  	%r15, %r2, 63;
	ld.local.u64 	%rd72, [%rd1+16];
	ld.local.u64 	%rd71, [%rd1+24];
	setp.eq.s32 	%p5, %r15, 0;
	@%p5 bra 	$L__BB1_6;
	shl.b64 	%rd34, %rd71, %r15;
	shr.u64 	%rd35, %rd72, 1;
	xor.b32  	%r24, %r15, 63;
	shr.u64 	%rd36, %rd35, %r24;
	or.b64  	%rd71, %rd34, %rd36;
	ld.local.u64 	%rd37, [%rd1+8];
	shl.b64 	%rd38, %rd72, %r15;
	shr.u64 	%rd39, %rd37, 1;
	shr.u64 	%rd40, %rd39, %r24;
	or.b64  	%rd72, %rd38, %rd40;
$L__BB1_6:
	and.b32  	%r25, %r1, -2147483648;
	shr.u64 	%rd41, %rd71, 62;
	cvt.u32.u64 	%r26, %rd41;
	mov.b64 	{%r27, %r28}, %rd71;
	mov.b64 	{%r29, %r30}, %rd72;
	shf.l.wrap.b32 	%r31, %r30, %r27, 2;
	shf.l.wrap.b32 	%r32, %r27, %r28, 2;
	mov.b64 	%rd42, {%r31, %r32};
	shl.b64 	%rd43, %rd72, 2;
	shr.u64 	%rd44, %rd42, 63;
	cvt.u32.u64 	%r33, %rd44;
	add.s32 	%r34, %r33, %r26;
	setp.eq.s32 	%p6, %r25, 0;
	neg.s32 	%r35, %r34;
	selp.b32 	%r46, %r34, %r35, %p6;
	setp.gt.s64 	%p7, %rd42, -1;
	mov.b64 	%rd45, 0;
	{
	.reg .u32 %r0, %r1, %r2, %r3, %a0, %a1, %a2, %a3, %b0, %b1, %b2, %b3;
	mov.b64 	{%a0,%a1}, %rd45;
	mov.b64 	{%a2,%a3}, %rd45;
	mov.b64 	{%b0,%b1}, %rd43;
	mov.b64 	{%b2,%b3}, %rd42;
	sub.cc.u32 	%r0, %a0, %b0;
	subc.cc.u32 	%r1, %a1, %b1;
	subc.cc.u32 	%r2, %a2, %b2;
	subc.u32 	%r3, %a3, %b3;
	mov.b64 	%rd46, {%r0,%r1};
	mov.b64 	%rd47, {%r2,%r3};
	}
	xor.b32  	%r36, %r25, -2147483648;
	selp.b64 	%rd73, %rd42, %rd47, %p7;
	selp.b64 	%rd14, %rd43, %rd46, %p7;
	selp.b32 	%r17, %r25, %r36, %p7;
	clz.b64 	%r37, %rd73;
	cvt.u64.u32 	%rd15, %r37;
	setp.eq.s32 	%p8, %r37, 0;
	@%p8 bra 	$L__BB1_8;
	cvt.u32.u64 	%r38, %rd15;
	and.b32  	%r39, %r38, 63;
	shl.b64 	%rd48, %rd73, %r39;
	shr.u64 	%rd49, %rd14, 1;
	not.b32 	%r40, %r38;
	and.b32  	%r41, %r40, 63;
	shr.u64 	%rd50, %rd49, %r41;
	or.b64  	%rd73, %rd48, %rd50;
$L__BB1_8:
	mov.b64 	%rd51, -3958705157555305931;
	{
	.reg .u32 %r0, %r1, %r2, %r3, %alo, %ahi, %blo, %bhi;
	mov.b64 	{%alo,%ahi}, %rd73;
	mov.b64 	{%blo,%bhi}, %rd51;
	mul.lo.u32 	%r0, %alo, %blo;
	mul.hi.u32 	%r1, %alo, %blo;
	mad.lo.cc.u32 	%r1, %alo, %bhi, %r1;
	madc.hi.u32 	%r2, %alo, %bhi, 0;
	mad.lo.cc.u32 	%r1, %ahi, %blo, %r1;
	madc.hi.cc.u32 	%r2, %ahi, %blo, %r2;
	madc.hi.u32 	%r3, %ahi, %bhi, 0;
	mad.lo.cc.u32 	%r2, %ahi, %bhi, %r2;
	addc.u32 	%r3, %r3, 0;
	mov.b64 	%rd52, {%r0,%r1};
	mov.b64 	%rd53, {%r2,%r3};
	}
	setp.gt.s64 	%p9, %rd53, 0;
	{
	.reg .u32 %r0, %r1, %r2, %r3, %a0, %a1, %a2, %a3, %b0, %b1, %b2, %b3;
	mov.b64 	{%a0,%a1}, %rd52;
	mov.b64 	{%a2,%a3}, %rd53;
	mov.b64 	{%b0,%b1}, %rd52;
	mov.b64 	{%b2,%b3}, %rd53;
	add.cc.u32 	%r0, %a0, %b0;
	addc.cc.u32 	%r1, %a1, %b1;
	addc.cc.u32 	%r2, %a2, %b2;
	addc.u32 	%r3, %a3, %b3;
	mov.b64 	%rd54, {%r0,%r1};
	mov.b64 	%rd55, {%r2,%r3};
	}
	selp.b64 	%rd56, %rd55, %rd53, %p9;
	selp.s64 	%rd57, -1, 0, %p9;
	sub.s64 	%rd58, %rd57, %rd15;
	cvt.u64.u32 	%rd59, %r17;
	shl.b64 	%rd60, %rd59, 32;
	add.s64 	%rd61, %rd56, 1;
	shr.u64 	%rd62, %rd61, 10;
	add.s64 	%rd63, %rd62, 1;
	shr.u64 	%rd64, %rd63, 1;
	shl.b64 	%rd65, %rd58, 52;
	add.s64 	%rd66, %rd65, %rd64;
	add.s64 	%rd67, %rd66, 4602678819172646912;
	or.b64  	%rd68, %rd67, %rd60;
	mov.b64 	%fd4, %rd68;
$L__BB1_9:
	st.param.f64 	[func_retval0], %fd4;
	st.param.b32 	[func_retval0+8], %r46;
	ret;

}


// ===== COMPILED SASS (sm_100) =====

	.target	sm_100

	.elftype	@"ET_EXEC"


//--------------------- .note.nv.tkinfo           --------------------------
	.section	.note.nv.tkinfo,"",@"SHT_NOTE"
	.sectionflags	@"SHF_NOTE_NV_TKINFO"
	.tkinfo
        /*0018*/ 	.word	0x00000002
        /*0030*/ 	.string	""
        /*0030*/ 	.string	"ptxas"
        /*0030*/ 	.string	"Cuda compilation tools, release 13.0, V13.0.88"
        /*0030*/ 	.string	"Build cuda_13.0.r13.0/compiler.36424714_0"
        /*0030*/ 	.string	"-arch sm_100 -m 64 "



//--------------------- .note.nv.cuinfo           --------------------------
	.section	.note.nv.cuinfo,"",@"SHT_NOTE"
	.sectionflags	@"SHF_NOTE_NV_CUINFO"
        /*0018*/ 	.short	0x0002
        /*001a*/ 	.short	0x0064
        /*001c*/ 	.short	0x0082
	.zero		2


//--------------------- .nv.info                  --------------------------
	.section	.nv.info,"",@"SHT_CUDA_INFO"
	.align	4


	//----- nvinfo : EIATTR_REGCOUNT
	.align		4
        /*0000*/ 	.byte	0x04, 0x2f
        /*0002*/ 	.short	(.L_3 - .L_2)
	.align		4
.L_2:
        /*0004*/ 	.word	index@(_Z12kernel_heavyPiS_PdS0_)
        /*0008*/ 	.word	0x00000020


	//----- nvinfo : EIATTR_FRAME_SIZE
	.align		4
.L_3:
        /*000c*/ 	.byte	0x04, 0x11
        /*000e*/ 	.short	(.L_5 - .L_4)
	.align		4
.L_4:
        /*0010*/ 	.word	index@($_Z12kernel_heavyPiS_PdS0_$__internal_trig_reduction_slowpathd)
        /*0014*/ 	.word	0x00000028


	//----- nvinfo : EIATTR_FRAME_SIZE
	.align		4
.L_5:
        /*0018*/ 	.byte	0x04, 0x11
        /*001a*/ 	.short	(.L_7 - .L_6)
	.align		4
.L_6:
        /*001c*/ 	.word	index@($__internal_0_$__cuda_sm20_div_rn_f64_full)
        /*0020*/ 	.word	0x00000028


	//----- nvinfo : EIATTR_FRAME_SIZE
	.align		4
.L_7:
        /*0024*/ 	.byte	0x04, 0x11
        /*0026*/ 	.short	(.L_9 - .L_8)
	.align		4
.L_8:
        /*0028*/ 	.word	index@(_Z12kernel_heavyPiS_PdS0_)
        /*002c*/ 	.word	0x00000028


	//----- nvinfo : EIATTR_MIN_STACK_SIZE
	.align		4
.L_9:
        /*0030*/ 	.byte	0x04, 0x12
        /*0032*/ 	.short	(.L_11 - .L_10)
	.align		4
.L_10:
        /*0034*/ 	.word	index@(_Z12kernel_heavyPiS_PdS0_)
        /*0038*/ 	.word	0x00000028
.L_11:


//--------------------- .nv.compat                --------------------------
	.section	.nv.compat,"",@"SHT_CUDA_COMPAT_INFO"
	.align	4
        /*0000*/ 	.byte	0x02, 0x09, 0x00, 0x00, 0x02, 0x02, 0x01, 0x00, 0x02, 0x05, 0x05, 0x00, 0x03, 0x07, 0x01, 0x01
        /*0010*/ 	.byte	0x02, 0x03, 0x00, 0x00, 0x02, 0x06, 0x01, 0x00, 0x04, 0x0b, 0x08, 0x00, 0x01, 0x00, 0x00, 0x00
        /*0020*/ 	.byte	0x00, 0x00, 0x00, 0x00


//--------------------- .nv.info._Z12kernel_heavyPiS_PdS0_ --------------------------
	.section	.nv.info._Z12kernel_heavyPiS_PdS0_,"",@"SHT_CUDA_INFO"
	.sectionflags	@""
	.align	4


	//----- nvinfo : EIATTR_CUDA_API_VERSION
	.align		4
        /*0000*/ 	.byte	0x04, 0x37
        /*0002*/ 	.short	(.L_13 - .L_12)
.L_12:
        /*0004*/ 	.word	0x00000082


	//----- nvinfo : EIATTR_KPARAM_INFO
	.align		4
.L_13:
        /*0008*/ 	.byte	0x04, 0x17
        /*000a*/ 	.short	(.L_15 - .L_14)
.L_14:
        /*000c*/ 	.word	0x00000000
        /*0010*/ 	.short	0x0003
        /*0012*/ 	.short	0x0018
        /*0014*/ 	.byte	0x00, 0xf5, 0x21, 0x00


	//----- nvinfo : EIATTR_KPARAM_INFO
	.align		4
.L_15:
        /*0018*/ 	.byte	0x04, 0x17
        /*001a*/ 	.short	(.L_17 - .L_16)
.L_16:
        /*001c*/ 	.word	0x00000000
        /*0020*/ 	.short	0x0002
        /*0022*/ 	.short	0x0010
        /*0024*/ 	.byte	0x00, 0xf5, 0x21, 0x00


	//----- nvinfo : EIATTR_KPARAM_INFO
	.align		4
.L_17:
        /*0028*/ 	.byte	0x04, 0x17
        /*002a*/ 	.short	(.L_19 - .L_18)
.L_18:
        /*002c*/ 	.word	0x00000000
        /*0030*/ 	.short	0x0001
        /*0032*/ 	.short	0x0008
        /*0034*/ 	.byte	0x00, 0xf5, 0x21, 0x00


	//----- nvinfo : EIATTR_KPARAM_INFO
	.align		4
.L_19:
        /*0038*/ 	.byte	0x04, 0x17
        /*003a*/ 	.short	(.L_21 - .L_20)
.L_20:
        /*003c*/ 	.word	0x00000000
        /*0040*/ 	.short	0x0000
        /*0042*/ 	.short	0x0000
        /*0044*/ 	.byte	0x00, 0xf5, 0x21, 0x00


	//----- nvinfo : EIATTR_SPARSE_MMA_MASK
	.align		4
.L_21:
        /*0048*/ 	.byte	0x03, 0x50
        /*004a*/ 	.short	0x0000


	//----- nvinfo : EIATTR_MAXREG_COUNT
	.align		4
        /*004c*/ 	.byte	0x03, 0x1b
        /*004e*/ 	.short	0x00ff


	//----- nvinfo : EIATTR_MERCURY_ISA_VERSION
	.align		4
        /*0050*/ 	.byte	0x03, 0x5f
        /*0052*/ 	.short	0x0101


	//----- nvinfo : EIATTR_VRC_CTA_INIT_COUNT
	.align		4
        /*0054*/ 	.byte	0x02, 0x4a
	.zero		1
	.zero		1


	//----- nvinfo : EIATTR_EXIT_INSTR_OFFSETS
	.align		4
        /*0058*/ 	.byte	0x04, 0x1c
        /*005a*/ 	.short	(.L_23 - .L_22)


	//   ....[0]....
.L_22:
        /*005c*/ 	.word	0x000000a0


	//   ....[1]....
        /*0060*/ 	.word	0x00000e50


	//----- nvinfo : EIATTR_CRS_STACK_SIZE
	.align		4
.L_23:
        /*0064*/ 	.byte	0x04, 0x1e
        /*0066*/ 	.short	(.L_25 - .L_24)
.L_24:
        /*0068*/ 	.word	0x00000000


	//----- nvinfo : EIATTR_CBANK_PARAM_SIZE
	.align		4
.L_25:
        /*006c*/ 	.byte	0x03, 0x19
        /*006e*/ 	.short	0x0020


	//----- nvinfo : EIATTR_PARAM_CBANK
	.align		4
        /*0070*/ 	.byte	0x04, 0x0a
        /*0072*/ 	.short	(.L_27 - .L_26)
	.align		4
.L_26:
        /*0074*/ 	.word	index@(.nv.constant0._Z12kernel_heavyPiS_PdS0_)
        /*0078*/ 	.short	0x0380
        /*007a*/ 	.short	0x0020


	//----- nvinfo : EIATTR_SW_WAR
	.align		4
.L_27:
        /*007c*/ 	.byte	0x04, 0x36
        /*007e*/ 	.short	(.L_29 - .L_28)
.L_28:
        /*0080*/ 	.word	0x00000008
.L_29:


//--------------------- .nv.callgraph             --------------------------
	.section	.nv.callgraph,"",@"SHT_CUDA_CALLGRAPH"
	.align	4
	.sectionentsize	8
	.align		4
        /*0000*/ 	.word	0x00000000
	.align		4
        /*0004*/ 	.word	0xffffffff
	.align		4
        /*0008*/ 	.word	0x00000000
	.align		4
        /*000c*/ 	.word	0xfffffffe
	.align		4
        /*0010*/ 	.word	0x00000000
	.align		4
        /*0014*/ 	.word	0xfffffffd
	.align		4
        /*0018*/ 	.word	0x00000000
	.align		4
        /*001c*/ 	.word	0xfffffffc


//--------------------- .nv.constant4             --------------------------
	.section	.nv.constant4,"a",@progbits
	.align	8
	.align		8
.nv.constant4:
        /*0000*/ 	.dword	__cudart_i2opi_d
	.align		8
        /*0008*/ 	.dword	__cudart_sin_cos_coeffs


//--------------------- .text._Z12kernel_heavyPiS_PdS0_ --------------------------
	.section	.text._Z12kernel_heavyPiS_PdS0_,"ax",@progbits
	.align	128
        .global         _Z12kernel_heavyPiS_PdS0_
        .type           _Z12kernel_heavyPiS_PdS0_,@function
        .size           _Z12kernel_heavyPiS_PdS0_,(.L_x_26 - _Z12kernel_heavyPiS_PdS0_)
        .other          _Z12kernel_heavyPiS_PdS0_,@"STO_CUDA_ENTRY STV_DEFAULT"
_Z12kernel_heavyPiS_PdS0_:
.text._Z12kernel_heavyPiS_PdS0_:
[----:B------:R-:W0:Y:S08]  /*0000*/  LDC R1, c[0x0][0x37c] ;  /* 0x0000df00ff017b82 */ /* 0x000e300000000800 */
[----:B------:R-:W1:Y:S01]  /*0010*/  LDC.64 R2, c[0x0][0x380] ;  /* 0x0000e000ff027b82 */ /* 0x000e620000000a00 */
[----:B------:R-:W1:Y:S01]  /*0020*/  LDCU.64 UR8, c[0x0][0x358] ;  /* 0x00006b00ff0877ac */ /* 0x000e620008000a00 */
[----:B0-----:R-:W-:Y:S01]  /*0030*/  VIADD R1, R1, 0xffffffd8 ;  /* 0xffffffd801017836 */ /* 0x001fe20000000000 */
[----:B-1----:R-:W2:Y:S01]  /*0040*/  LDG.E R2, desc[UR8][R2.64] ;  /* 0x0000000802027981 */ /* 0x002ea2000c1e1900 */
[----:B------:R-:W0:Y:S01]  /*0050*/  LDCU UR4, c[0x0][0x360] ;  /* 0x00006c00ff0477ac */ /* 0x000e220008000800 */
[----:B------:R-:W0:Y:S01]  /*0060*/  S2R R9, SR_CTAID.X ;  /* 0x0000000000097919 */ /* 0x000e220000002500 */
[----:B------:R-:W0:Y:S02]  /*0070*/  S2R R0, SR_TID.X ;  /* 0x0000000000007919 */ /* 0x000e240000002100 */
[----:B0-----:R-:W-:-:S05]  /*0080*/  IMAD R9, R9, UR4, R0 ;  /* 0x0000000409097c24 */ /* 0x001fca000f8e0200 */
[----:B--2---:R-:W-:-:S13]  /*0090*/  ISETP.GE.AND P0, PT, R9, R2, PT ;  /* 0x000000020900720c */ /* 0x004fda0003f06270 */
[----:B------:R-:W-:Y:S05]  /*00a0*/  @P0 EXIT ;  /* 0x000000000000094d */ /* 0x000fea0003800000 */
[----:B------:R-:W0:Y:S08]  /*00b0*/  LDC.64 R4, c[0x0][0x388] ;  /* 0x0000e200ff047b82 */ /* 0x000e300000000a00 */
[----:B------:R-:W1:Y:S01]  /*00c0*/  LDC.64 R2, c[0x0][0x390] ;  /* 0x0000e400ff027b82 */ /* 0x000e620000000a00 */
[----:B0-----:R-:W2:Y:S01]  /*00d0*/  LDG.E R8, desc[UR8][R4.64] ;  /* 0x0000000804087981 */ /* 0x001ea2000c1e1900 */
[----:B------:R-:W-:Y:S01]  /*00e0*/  CS2R R6, SRZ ;  /* 0x0000000000067805 */ /* 0x000fe2000001ff00 */
[----:B-1----:R-:W-:Y:S01]  /*00f0*/  IMAD.WIDE R2, R9, 0x8, R2 ;  /* 0x0000000809027825 */ /* 0x002fe200078e0202 */
[----:B--2---:R-:W-:-:S13]  /*0100*/  ISETP.GE.AND P0, PT, R8, 0x1, PT ;  /* 0x000000010800780c */ /* 0x004fda0003f06270 */
[----:B------:R-:W-:Y:S05]  /*0110*/  @!P0 BRA `(.L_x_0) ;  /* 0x0000000c00448947 */ /* 0x000fea0003800000 */
[----:B------:R-:W5:Y:S01]  /*0120*/  LDG.E.64 R2, desc[UR8][R2.64] ;  /* 0x0000000802027981 */ /* 0x000f62000c1e1b00 */
[----:B------:R0:W1:Y:S01]  /*0130*/  I2F.F64.U32 R4, R8 ;  /* 0x0000000800047312 */ /* 0x0000620000201800 */
[----:B------:R-:W-:Y:S01]  /*0140*/  IMAD.MOV R0, RZ, RZ, -R8 ;  /* 0x000000ffff007224 */ /* 0x000fe200078e0a08 */
[----:B------:R-:W-:Y:S01]  /*0150*/  CS2R R6, SRZ ;  /* 0x0000000000067805 */ /* 0x000fe2000001ff00 */
[----:B------:R-:W2:Y:S01]  /*0160*/  LDCU.64 UR10, c[0x4][0x8] ;  /* 0x01000100ff0a77ac */ /* 0x000ea20008000a00 */
[----:B------:R-:W-:-:S05]  /*0170*/  UMOV UR4, URZ ;  /* 0x000000ff00047c82 */ /* 0x000fca0008000000 */
.L_x_11:
[----:B------:R-:W-:Y:S01]  /*0180*/  UIMAD.WIDE.U32 UR6, UR4, -0x45d1745d, URZ ;  /* 0xba2e8ba3040678a5 */ /* 0x000fe2000f8e00ff */
[----:B------:R-:W-:Y:S01]  /*0190*/  VIADD R0, R0, 0x1 ;  /* 0x0000000100007836 */ /* 0x000fe20000000000 */
[----:B------:R-:W-:Y:S02]  /*01a0*/  BSSY.RECONVERGENT B0, `(.L_x_1) ;  /* 0x0000020000007945 */ /* 0x000fe40003800200 */
[----:B------:R-:W-:Y:S02]  /*01b0*/  USHF.R.U32.HI UR7, URZ, 0x3, UR7 ;  /* 0x00000003ff077899 */ /* 0x000fe40008011607 */
[----:B------:R-:W-:Y:S02]  /*01c0*/  ISETP.NE.AND P2, PT, R0, RZ, PT ;  /* 0x000000ff0000720c */ /* 0x000fe40003f45270 */
[----:B------:R-:W-:-:S09]  /*01d0*/  UIMAD UR7, UR7, -0xb, UR4 ;  /* 0xfffffff5070778a4 */ /* 0x000fd2000f8e0204 */
[----:B0-----:R-:W0:Y:S02]  /*01e0*/  I2F.F64.U32 R8, UR7 ;  /* 0x0000000700087d12 */ /* 0x001e240008201800 */
[----:B0----5:R-:W-:-:S08]  /*01f0*/  DMUL R10, R2, R8 ;  /* 0x00000008020a7228 */ /* 0x021fd00000000000 */
[----:B------:R-:W-:-:S14]  /*0200*/  DSETP.NEU.AND P0, PT, |R10|, +INF , PT ;  /* 0x7ff000000a00742a */ /* 0x000fdc0003f0d200 */
[----:B------:R-:W-:Y:S01]  /*0210*/  @!P0 DMUL R22, RZ, R10 ;  /* 0x0000000aff168228 */ /* 0x000fe20000000000 */
[----:B------:R-:W-:Y:S01]  /*0220*/  @!P0 IMAD.MOV.U32 R20, RZ, RZ, RZ ;  /* 0x000000ffff148224 */ /* 0x000fe200078e00ff */
[----:B------:R-:W-:Y:S09]  /*0230*/  @!P0 BRA `(.L_x_2) ;  /* 0x0000000000588947 */ /* 0x000ff20003800000 */
[----:B------:R-:W-:Y:S01]  /*0240*/  UMOV UR6, 0x6dc9c883 ;  /* 0x6dc9c88300067882 */ /* 0x000fe20000000000 */
[----:B------:R-:W-:Y:S01]  /*0250*/  UMOV UR7, 0x3fe45f30 ;  /* 0x3fe45f3000077882 */ /* 0x000fe20000000000 */
[C---:B------:R-:W-:Y:S02]  /*0260*/  DSETP.GE.AND P0, PT, |R10|.reuse, 2.14748364800000000000e+09, PT ;  /* 0x41e000000a00742a */ /* 0x040fe40003f06200 */
[----:B------:R-:W-:Y:S01]  /*0270*/  DMUL R20, R10, UR6 ;  /* 0x000000060a147c28 */ /* 0x000fe20008000000 */
[----:B------:R-:W-:Y:S01]  /*0280*/  UMOV UR6, 0x54442d18 ;  /* 0x54442d1800067882 */ /* 0x000fe20000000000 */
[----:B------:R-:W-:-:S08]  /*0290*/  UMOV UR7, 0x3ff921fb ;  /* 0x3ff921fb00077882 */ /* 0x000fd00000000000 */
[----:B------:R-:W0:Y:S08]  /*02a0*/  F2I.F64 R20, R20 ;  /* 0x0000001400147311 */ /* 0x000e300000301100 */
[----:B0-----:R-:W0:Y:S02]  /*02b0*/  I2F.F64 R22, R20 ;  /* 0x0000001400167312 */ /* 0x001e240000201c00 */
[----:B0-----:R-:W-:Y:S01]  /*02c0*/  DFMA R8, R22, -UR6, R10 ;  /* 0x8000000616087c2b */ /* 0x001fe2000800000a */
[----:B------:R-:W-:Y:S01]  /*02d0*/  UMOV UR6, 0x33145c00 ;  /* 0x33145c0000067882 */ /* 0x000fe20000000000 */
[----:B------:R-:W-:-:S06]  /*02e0*/  UMOV UR7, 0x3c91a626 ;  /* 0x3c91a62600077882 */ /* 0x000fcc0000000000 */
[----:B------:R-:W-:Y:S01]  /*02f0*/  DFMA R8, R22, -UR6, R8 ;  /* 0x8000000616087c2b */ /* 0x000fe20008000008 */
[----:B------:R-:W-:Y:S01]  /*0300*/  UMOV UR6, 0x252049c0 ;  /* 0x252049c000067882 */ /* 0x000fe20000000000 */
[----:B------:R-:W-:-:S06]  /*0310*/  UMOV UR7, 0x397b839a ;  /* 0x397b839a00077882 */ /* 0x000fcc0000000000 */
[----:B------:R-:W-:Y:S01]  /*0320*/  DFMA R22, R22, -UR6, R8 ;  /* 0x8000000616167c2b */ /* 0x000fe20008000008 */
[----:B------:R-:W-:Y:S10]  /*0330*/  @!P0 BRA `(.L_x_2) ;  /* 0x0000000000188947 */ /* 0x000ff40003800000 */
[----:B------:R-:W-:Y:S01]  /*0340*/  IMAD.MOV.U32 R21, RZ, RZ, R11 ;  /* 0x000000ffff157224 */ /* 0x000fe200078e000b */
[----:B------:R-:W-:-:S07]  /*0350*/  MOV R18, 0x370 ;  /* 0x0000037000127802 */ /* 0x000fce0000000f00 */
[----:B-12---:R-:W-:Y:S05]  /*0360*/  CALL.REL.NOINC `($_Z12kernel_heavyPiS_PdS0_$__internal_trig_reduction_slowpathd) ;  /* 0x00000010002c7944 */ /* 0x006fea0003c00000 */
[----:B------:R-:W-:Y:S02]  /*0370*/  IMAD.MOV.U32 R20, RZ, RZ, R8 ;  /* 0x000000ffff147224 */ /* 0x000fe400078e0008 */
[----:B------:R-:W-:Y:S02]  /*0380*/  IMAD.MOV.U32 R22, RZ, RZ, R10 ;  /* 0x000000ffff167224 */ /* 0x000fe400078e000a */
[----:B------:R-:W-:-:S07]  /*0390*/  IMAD.MOV.U32 R23, RZ, RZ, R11 ;  /* 0x000000ffff177224 */ /* 0x000fce00078e000b */
.L_x_2:
[----:B--2---:R-:W-:Y:S05]  /*03a0*/  BSYNC.RECONVERGENT B0 ;  /* 0x0000000000007941 */ /* 0x004fea0003800200 */
.L_x_1:
[----:B------:R-:W-:-:S05]  /*03b0*/  IMAD.SHL.U32 R8, R20, 0x40, RZ ;  /* 0x0000004014087824 */ /* 0x000fca00078e00ff */
[----:B------:R-:W-:-:S04]  /*03c0*/  LOP3.LUT R8, R8, 0x40, RZ, 0xc0, !PT ;  /* 0x0000004008087812 */ /* 0x000fc800078ec0ff */
[----:B------:R-:W-:-:S05]  /*03d0*/  IADD3 R28, P0, PT, R8, UR10, RZ ;  /* 0x0000000a081c7c10 */ /* 0x000fca000ff1e0ff */
[----:B------:R-:W-:-:S05]  /*03e0*/  IMAD.X R29, RZ, RZ, UR11, P0 ;  /* 0x0000000bff1d7e24 */ /* 0x000fca00080e06ff */
[----:B------:R-:W2:Y:S04]  /*03f0*/  LDG.E.128.CONSTANT R8, desc[UR8][R28.64] ;  /* 0x000000081c087981 */ /* 0x000ea8000c1e9d00 */
[----:B------:R-:W3:Y:S04]  /*0400*/  LDG.E.128.CONSTANT R12, desc[UR8][R28.64+0x10] ;  /* 0x000010081c0c7981 */ /* 0x000ee8000c1e9d00 */
[----:B------:R-:W4:Y:S01]  /*0410*/  LDG.E.128.CONSTANT R16, desc[UR8][R28.64+0x20] ;  /* 0x000020081c107981 */ /* 0x000f22000c1e9d00 */
[----:B------:R-:W-:Y:S01]  /*0420*/  LOP3.LUT R21, R20, 0x1, RZ, 0xc0, !PT ;  /* 0x0000000114157812 */ /* 0x000fe200078ec0ff */
[----:B------:R-:W-:Y:S01]  /*0430*/  IMAD.MOV.U32 R26, RZ, RZ, 0x20fd8164 ;  /* 0x20fd8164ff1a7424 */ /* 0x000fe200078e00ff */
[----:B------:R-:W-:Y:S01]  /*0440*/  DMUL R24, R22, R22 ;  /* 0x0000001616187228 */ /* 0x000fe20000000000 */
[----:B------:R-:W-:Y:S01]  /*0450*/  UMOV UR6, 0xfefa39ef ;  /* 0xfefa39ef00067882 */ /* 0x000fe20000000000 */
[----:B------:R-:W-:Y:S01]  /*0460*/  ISETP.NE.U32.AND P0, PT, R21, 0x1, PT ;  /* 0x000000011500780c */ /* 0x000fe20003f05070 */
[----:B------:R-:W-:Y:S01]  /*0470*/  IMAD.MOV.U32 R21, RZ, RZ, 0x3da8ff83 ;  /* 0x3da8ff83ff157424 */ /* 0x000fe200078e00ff */
[----:B------:R-:W-:Y:S01]  /*0480*/  UMOV UR7, 0x3fe62e42 ;  /* 0x3fe62e4200077882 */ /* 0x000fe20000000000 */
[----:B------:R-:W-:Y:S01]  /*0490*/  BSSY.RECONVERGENT B0, `(.L_x_3) ;  /* 0x0000049000007945 */ /* 0x000fe20003800200 */
[----:B------:R-:W-:-:S02]  /*04a0*/  FSEL R26, R26, -8.06006814911005101289e+34, !P0 ;  /* 0xf9785eba1a1a7808 */ /* 0x000fc40004000000 */
[----:B------:R-:W-:-:S06]  /*04b0*/  FSEL R27, -R21, 0.11223486810922622681, !P0 ;  /* 0x3de5db65151b7808 */ /* 0x000fcc0004000100 */
[----:B--2---:R-:W-:-:S08]  /*04c0*/  DFMA R8, R24, R26, R8 ;  /* 0x0000001a1808722b */ /* 0x004fd00000000008 */
[----:B------:R-:W-:-:S08]  /*04d0*/  DFMA R8, R24, R8, R10 ;  /* 0x000000081808722b */ /* 0x000fd0000000000a */
[----:B---3--:R-:W-:Y:S01]  /*04e0*/  DFMA R8, R24, R8, R12 ;  /* 0x000000081808722b */ /* 0x008fe2000000000c */
[----:B------:R-:W-:Y:S02]  /*04f0*/  IMAD.MOV.U32 R12, RZ, RZ, 0x652b82fe ;  /* 0x652b82feff0c7424 */ /* 0x000fe400078e00ff */
[----:B------:R-:W-:-:S05]  /*0500*/  IMAD.MOV.U32 R13, RZ, RZ, 0x3ff71547 ;  /* 0x3ff71547ff0d7424 */ /* 0x000fca00078e00ff */
[----:B------:R-:W-:-:S08]  /*0510*/  DFMA R8, R24, R8, R14 ;  /* 0x000000081808722b */ /* 0x000fd0000000000e */
[----:B----4-:R-:W-:-:S08]  /*0520*/  DFMA R8, R24, R8, R16 ;  /* 0x000000081808722b */ /* 0x010fd00000000010 */
[----:B------:R-:W-:-:S08]  /*0530*/  DFMA R8, R24, R8, R18 ;  /* 0x000000081808722b */ /* 0x000fd00000000012 */
[----:B------:R-:W-:Y:S02]  /*0540*/  DFMA R22, R8, R22, R22 ;  /* 0x000000160816722b */ /* 0x000fe40000000016 */
[----:B------:R-:W-:-:S10]  /*0550*/  DFMA R8, R24, R8, 1 ;  /* 0x3ff000001808742b */ /* 0x000fd40000000008 */
[----:B------:R-:W-:Y:S02]  /*0560*/  FSEL R10, R8, R22, !P0 ;  /* 0x00000016080a7208 */ /* 0x000fe40004000000 */
[----:B------:R-:W-:Y:S02]  /*0570*/  FSEL R11, R9, R23, !P0 ;  /* 0x00000017090b7208 */ /* 0x000fe40004000000 */
[----:B------:R-:W-:-:S04]  /*0580*/  LOP3.LUT P0, RZ, R20, 0x2, RZ, 0xc0, !PT ;  /* 0x0000000214ff7812 */ /* 0x000fc8000780c0ff */
[----:B------:R-:W-:-:S10]  /*0590*/  DADD R8, RZ, -R10 ;  /* 0x00000000ff087229 */ /* 0x000fd4000000080a */
[----:B------:R-:W-:Y:S02]  /*05a0*/  FSEL R8, R10, R8, !P0 ;  /* 0x000000080a087208 */ /* 0x000fe40004000000 */
[----:B------:R-:W-:-:S04]  /*05b0*/  FSEL R9, R11, R9, !P0 ;  /* 0x000000090b097208 */ /* 0x000fc80004000000 */
[----:B------:R-:W-:Y:S02]  /*05c0*/  FSETP.GEU.AND P0, PT, |R9|, 4.1917929649353027344, PT ;  /* 0x4086232b0900780b */ /* 0x000fe40003f0e200 */
[----:B------:R-:W-:-:S08]  /*05d0*/  DFMA R10, R8, R12, 6.75539944105574400000e+15 ;  /* 0x43380000080a742b */ /* 0x000fd0000000000c */
[----:B------:R-:W-:-:S08]  /*05e0*/  DADD R12, R10, -6.75539944105574400000e+15 ;  /* 0xc33800000a0c7429 */ /* 0x000fd00000000000 */
[----:B------:R-:W-:Y:S01]  /*05f0*/  DFMA R14, R12, -UR6, R8 ;  /* 0x800000060c0e7c2b */ /* 0x000fe20008000008 */
[----:B------:R-:W-:Y:S01]  /*0600*/  UMOV UR6, 0x3b39803f ;  /* 0x3b39803f00067882 */ /* 0x000fe20000000000 */
[----:B------:R-:W-:-:S06]  /*0610*/  UMOV UR7, 0x3c7abc9e ;  /* 0x3c7abc9e00077882 */ /* 0x000fcc0000000000 */
[----:B------:R-:W-:Y:S01]  /*0620*/  DFMA R12, R12, -UR6, R14 ;  /* 0x800000060c0c7c2b */ /* 0x000fe2000800000e */
[----:B------:R-:W-:Y:S01]  /*0630*/  UMOV UR6, 0x69ce2bdf ;  /* 0x69ce2bdf00067882 */ /* 0x000fe20000000000 */
[----:B------:R-:W-:Y:S01]  /*0640*/  IMAD.MOV.U32 R14, RZ, RZ, -0x35dec16 ;  /* 0xfca213eaff0e7424 */ /* 0x000fe200078e00ff */
[----:B------:R-:W-:Y:S01]  /*0650*/  UMOV UR7, 0x3e5ade15 ;  /* 0x3e5ade1500077882 */ /* 0x000fe20000000000 */
[----:B------:R-:W-:-:S06]  /*0660*/  IMAD.MOV.U32 R15, RZ, RZ, 0x3e928af3 ;  /* 0x3e928af3ff0f7424 */ /* 0x000fcc00078e00ff */
[----:B------:R-:W-:Y:S01]  /*0670*/  DFMA R14, R12, UR6, R14 ;  /* 0x000000060c0e7c2b */ /* 0x000fe2000800000e */
[----:B------:R-:W-:Y:S01]  /*0680*/  UMOV UR6, 0x62401315 ;  /* 0x6240131500067882 */ /* 0x000fe20000000000 */
[----:B------:R-:W-:-:S06]  /*0690*/  UMOV UR7, 0x3ec71dee ;  /* 0x3ec71dee00077882 */ /* 0x000fcc0000000000 */
[----:B------:R-:W-:Y:S01]  /*06a0*/  DFMA R14, R12, R14, UR6 ;  /* 0x000000060c0e7e2b */ /* 0x000fe2000800000e */
        /* <DEDUP_REMOVED lines=20> */
[----:B------:R-:W-:-:S08]  /*07f0*/  DFMA R14, R12, R14, UR6 ;  /* 0x000000060c0e7e2b */ /* 0x000fd0000800000e */
[----:B------:R-:W-:-:S08]  /*0800*/  DFMA R14, R12, R14, 1 ;  /* 0x3ff000000c0e742b */ /* 0x000fd0000000000e */
[----:B------:R-:W-:-:S10]  /*0810*/  DFMA R14, R12, R14, 1 ;  /* 0x3ff000000c0e742b */ /* 0x000fd4000000000e */
[----:B------:R-:W-:Y:S02]  /*0820*/  IMAD R13, R10, 0x100000, R15 ;  /* 0x001000000a0d7824 */ /* 0x000fe400078e020f */
[----:B------:R-:W-:Y:S01]  /*0830*/  IMAD.MOV.U32 R12, RZ, RZ, R14 ;  /* 0x000000ffff0c7224 */ /* 0x000fe200078e000e */
[----:B------:R-:W-:Y:S06]  /*0840*/  @!P0 BRA `(.L_x_4) ;  /* 0x0000000000348947 */ /* 0x000fec0003800000 */
[----:B------:R-:W-:Y:S01]  /*0850*/  FSETP.GEU.AND P1, PT, |R9|, 4.2275390625, PT ;  /* 0x408748000900780b */ /* 0x000fe20003f2e200 */
[C---:B------:R-:W-:Y:S02]  /*0860*/  DADD R12, R8.reuse, +INF ;  /* 0x7ff00000080c7429 */ /* 0x040fe40000000000 */
[----:B------:R-:W-:-:S08]  /*0870*/  DSETP.GEU.AND P0, PT, R8, RZ, PT ;  /* 0x000000ff0800722a */ /* 0x000fd00003f0e000 */
[----:B------:R-:W-:Y:S02]  /*0880*/  FSEL R12, R12, RZ, P0 ;  /* 0x000000ff0c0c7208 */ /* 0x000fe40000000000 */
[----:B------:R-:W-:Y:S01]  /*0890*/  @!P1 LEA.HI R11, R10, R10, RZ, 0x1 ;  /* 0x0000000a0a0b9211 */ /* 0x000fe200078f08ff */
[----:B------:R-:W-:Y:S01]  /*08a0*/  @!P1 IMAD.MOV.U32 R8, RZ, RZ, R14 ;  /* 0x000000ffff089224 */ /* 0x000fe200078e000e */
[----:B------:R-:W-:Y:S02]  /*08b0*/  FSEL R13, R13, RZ, P0 ;  /* 0x000000ff0d0d7208 */ /* 0x000fe40000000000 */
[----:B------:R-:W-:-:S05]  /*08c0*/  @!P1 SHF.R.S32.HI R11, RZ, 0x1, R11 ;  /* 0x00000001ff0b9819 */ /* 0x000fca000001140b */
[----:B------:R-:W-:Y:S02]  /*08d0*/  @!P1 IMAD.IADD R10, R10, 0x1, -R11 ;  /* 0x000000010a0a9824 */ /* 0x000fe400078e0a0b */
[----:B------:R-:W-:-:S03]  /*08e0*/  @!P1 IMAD R9, R11, 0x100000, R15 ;  /* 0x001000000b099824 */ /* 0x000fc600078e020f */
[----:B------:R-:W-:Y:S01]  /*08f0*/  @!P1 LEA R11, R10, 0x3ff00000, 0x14 ;  /* 0x3ff000000a0b9811 */ /* 0x000fe200078ea0ff */
[----:B------:R-:W-:-:S06]  /*0900*/  @!P1 IMAD.MOV.U32 R10, RZ, RZ, RZ ;  /* 0x000000ffff0a9224 */ /* 0x000fcc00078e00ff */
[----:B------:R-:W-:-:S11]  /*0910*/  @!P1 DMUL R12, R8, R10 ;  /* 0x0000000a080c9228 */ /* 0x000fd60000000000 */
.L_x_4:
[----:B------:R-:W-:Y:S05]  /*0920*/  BSYNC.RECONVERGENT B0 ;  /* 0x0000000000007941 */ /* 0x000fea0003800200 */
.L_x_3:
[----:B------:R-:W-:Y:S01]  /*0930*/  DSETP.NEU.AND P0, PT, |R12|, +INF , PT ;  /* 0x7ff000000c00742a */ /* 0x000fe20003f0d200 */
[----:B------:R-:W-:-:S13]  /*0940*/  BSSY.RECONVERGENT B0, `(.L_x_5) ;  /* 0x000001d000007945 */ /* 0x000fda0003800200 */
[----:B------:R-:W-:Y:S01]  /*0950*/  @!P0 DMUL R20, RZ, R12 ;  /* 0x0000000cff148228 */ /* 0x000fe20000000000 */
[----:B------:R-:W-:Y:S01]  /*0960*/  @!P0 IMAD.MOV.U32 R22, RZ, RZ, 0x1 ;  /* 0x00000001ff168424 */ /* 0x000fe200078e00ff */
[----:B------:R-:W-:Y:S09]  /*0970*/  @!P0 BRA `(.L_x_6) ;  /* 0x0000000000648947 */ /* 0x000ff20003800000 */
[----:B------:R-:W-:Y:S01]  /*0980*/  UMOV UR6, 0x6dc9c883 ;  /* 0x6dc9c88300067882 */ /* 0x000fe20000000000 */
[----:B------:R-:W-:Y:S01]  /*0990*/  UMOV UR7, 0x3fe45f30 ;  /* 0x3fe45f3000077882 */ /* 0x000fe20000000000 */
[C---:B------:R-:W-:Y:S01]  /*09a0*/  DSETP.GE.AND P0, PT, |R12|.reuse, 2.14748364800000000000e+09, PT ;  /* 0x41e000000c00742a */ /* 0x040fe20003f06200 */
[----:B------:R-:W-:Y:S01]  /*09b0*/  BSSY.RECONVERGENT B1, `(.L_x_7) ;  /* 0x0000014000017945 */ /* 0x000fe20003800200 */
        /* <DEDUP_REMOVED lines=14> */
[----:B------:R-:W-:Y:S01]  /*0aa0*/  MOV R18, 0xad0 ;  /* 0x00000ad000127802 */ /* 0x000fe20000000f00 */
[----:B------:R-:W-:-:S07]  /*0ab0*/  IMAD.MOV.U32 R21, RZ, RZ, R13 ;  /* 0x000000ffff157224 */ /* 0x000fce00078e000d */
[----:B-1----:R-:W-:Y:S05]  /*0ac0*/  CALL.REL.NOINC `($_Z12kernel_heavyPiS_PdS0_$__internal_trig_reduction_slowpathd) ;  /* 0x0000000800547944 */ /* 0x002fea0003c00000 */
[----:B------:R-:W-:Y:S02]  /*0ad0*/  IMAD.MOV.U32 R20, RZ, RZ, R10 ;  /* 0x000000ffff147224 */ /* 0x000fe400078e000a */
[----:B------:R-:W-:-:S07]  /*0ae0*/  IMAD.MOV.U32 R21, RZ, RZ, R11 ;  /* 0x000000ffff157224 */ /* 0x000fce00078e000b */
.L_x_8:
[----:B------:R-:W-:Y:S05]  /*0af0*/  BSYNC.RECONVERGENT B1 ;  /* 0x0000000000017941 */ /* 0x000fea0003800200 */
.L_x_7:
[----:B------:R-:W-:-:S07]  /*0b00*/  VIADD R22, R8, 0x1 ;  /* 0x0000000108167836 */ /* 0x000fce0000000000 */
.L_x_6:
[----:B------:R-:W-:Y:S05]  /*0b10*/  BSYNC.RECONVERGENT B0 ;  /* 0x0000000000007941 */ /* 0x000fea0003800200 */
.L_x_5:
        /* <DEDUP_REMOVED lines=10> */
[----:B------:R-:W-:Y:S01]  /*0bc0*/  BSSY.RECONVERGENT B0, `(.L_x_9) ;  /* 0x0000023000007945 */ /* 0x000fe20003800200 */
[----:B------:R-:W-:Y:S01]  /*0bd0*/  ISETP.NE.U32.AND P0, PT, R23, 0x1, PT ;  /* 0x000000011700780c */ /* 0x000fe20003f05070 */
[----:B------:R-:W-:-:S03]  /*0be0*/  IMAD.MOV.U32 R23, RZ, RZ, 0x3da8ff83 ;  /* 0x3da8ff83ff177424 */ /* 0x000fc600078e00ff */
[----:B------:R-:W-:Y:S02]  /*0bf0*/  FSEL R26, R26, -8.06006814911005101289e+34, !P0 ;  /* 0xf9785eba1a1a7808 */ /* 0x000fe40004000000 */
[----:B------:R-:W-:-:S06]  /*0c00*/  FSEL R27, -R23, 0.11223486810922622681, !P0 ;  /* 0x3de5db65171b7808 */ /* 0x000fcc0004000100 */
[----:B--2---:R-:W-:-:S08]  /*0c10*/  DFMA R8, R24, R26, R8 ;  /* 0x0000001a1808722b */ /* 0x004fd00000000008 */
[----:B------:R-:W-:-:S08]  /*0c20*/  DFMA R8, R24, R8, R10 ;  /* 0x000000081808722b */ /* 0x000fd0000000000a */
[----:B---3--:R-:W-:-:S08]  /*0c30*/  DFMA R8, R24, R8, R12 ;  /* 0x000000081808722b */ /* 0x008fd0000000000c */
[----:B------:R-:W-:Y:S02]  /*0c40*/  DFMA R14, R24, R8, R14 ;  /* 0x00000008180e722b */ /* 0x000fe4000000000e */
[----:B-1----:R-:W0:Y:S01]  /*0c50*/  MUFU.RCP64H R9, R5 ;  /* 0x0000000500097308 */ /* 0x002e220000001800 */
[----:B------:R-:W-:-:S05]  /*0c60*/  IMAD.MOV.U32 R8, RZ, RZ, 0x1 ;  /* 0x00000001ff087424 */ /* 0x000fca00078e00ff */
[----:B----4-:R-:W-:-:S08]  /*0c70*/  DFMA R14, R24, R14, R16 ;  /* 0x0000000e180e722b */ /* 0x010fd00000000010 */
[----:B------:R-:W-:Y:S02]  /*0c80*/  DFMA R14, R24, R14, R18 ;  /* 0x0000000e180e722b */ /* 0x000fe40000000012 */
[----:B0-----:R-:W-:-:S06]  /*0c90*/  DFMA R10, -R4, R8, 1 ;  /* 0x3ff00000040a742b */ /* 0x001fcc0000000108 */
[----:B------:R-:W-:Y:S02]  /*0ca0*/  DFMA R20, R14, R20, R20 ;  /* 0x000000140e14722b */ /* 0x000fe40000000014 */
[----:B------:R-:W-:Y:S02]  /*0cb0*/  DFMA R14, R24, R14, 1 ;  /* 0x3ff00000180e742b */ /* 0x000fe4000000000e */
[----:B------:R-:W-:-:S08]  /*0cc0*/  DFMA R10, R10, R10, R10 ;  /* 0x0000000a0a0a722b */ /* 0x000fd0000000000a */
[----:B------:R-:W-:Y:S01]  /*0cd0*/  DFMA R10, R8, R10, R8 ;  /* 0x0000000a080a722b */ /* 0x000fe20000000008 */
[----:B------:R-:W-:Y:S02]  /*0ce0*/  FSEL R14, R14, R20, !P0 ;  /* 0x000000140e0e7208 */ /* 0x000fe40004000000 */
[----:B------:R-:W-:Y:S02]  /*0cf0*/  FSEL R15, R15, R21, !P0 ;  /* 0x000000150f0f7208 */ /* 0x000fe40004000000 */
[----:B------:R-:W-:-:S03]  /*0d00*/  LOP3.LUT P0, RZ, R22, 0x2, RZ, 0xc0, !PT ;  /* 0x0000000216ff7812 */ /* 0x000fc6000780c0ff */
[----:B------:R-:W-:Y:S02]  /*0d10*/  DFMA R12, -R4, R10, 1 ;  /* 0x3ff00000040c742b */ /* 0x000fe4000000010a */
[----:B------:R-:W-:-:S06]  /*0d20*/  DADD R8, RZ, -R14 ;  /* 0x00000000ff087229 */ /* 0x000fcc000000080e */
[----:B------:R-:W-:-:S04]  /*0d30*/  DFMA R12, R10, R12, R10 ;  /* 0x0000000c0a0c722b */ /* 0x000fc8000000000a */
[----:B------:R-:W-:Y:S02]  /*0d40*/  FSEL R10, R14, R8, !P0 ;  /* 0x000000080e0a7208 */ /* 0x000fe40004000000 */
[----:B------:R-:W-:-:S04]  /*0d50*/  FSEL R11, R15, R9, !P0 ;  /* 0x000000090f0b7208 */ /* 0x000fc80004000000 */
[----:B------:R-:W-:Y:S02]  /*0d60*/  FSETP.GEU.AND P1, PT, |R11|, 6.5827683646048100446e-37, PT ;  /* 0x036000000b00780b */ /* 0x000fe40003f2e200 */
[----:B------:R-:W-:-:S08]  /*0d70*/  DMUL R8, R12, R10 ;  /* 0x0000000a0c087228 */ /* 0x000fd00000000000 */
[----:B------:R-:W-:-:S08]  /*0d80*/  DFMA R14, -R4, R8, R10 ;  /* 0x00000008040e722b */ /* 0x000fd0000000010a */
[----:B------:R-:W-:-:S10]  /*0d90*/  DFMA R8, R12, R14, R8 ;  /* 0x0000000e0c08722b */ /* 0x000fd40000000008 */
[----:B------:R-:W-:-:S05]  /*0da0*/  FFMA R12, RZ, R5, R9 ;  /* 0x00000005ff0c7223 */ /* 0x000fca0000000009 */
[----:B------:R-:W-:-:S13]  /*0db0*/  FSETP.GT.AND P0, PT, |R12|, 1.469367938527859385e-39, PT ;  /* 0x001000000c00780b */ /* 0x000fda0003f04200 */
[----:B------:R-:W-:Y:S05]  /*0dc0*/  @P0 BRA P1, `(.L_x_10) ;  /* 0x0000000000080947 */ /* 0x000fea0000800000 */
[----:B------:R-:W-:-:S07]  /*0dd0*/  MOV R14, 0xdf0 ;  /* 0x00000df0000e7802 */ /* 0x000fce0000000f00 */
[----:B------:R-:W-:Y:S05]  /*0de0*/  CALL.REL.NOINC `($__internal_0_$__cuda_sm20_div_rn_f64_full) ;  /* 0x00000000001c7944 */ /* 0x000fea0003c00000 */
.L_x_10:
[----:B------:R-:W-:Y:S05]  /*0df0*/  BSYNC.RECONVERGENT B0 ;  /* 0x0000000000007941 */ /* 0x000fea0003800200 */
.L_x_9:
[----:B------:R-:W-:Y:S01]  /*0e00*/  UIADD3 UR4, UPT, UPT, UR4, 0x1, URZ ;  /* 0x0000000104047890 */ /* 0x000fe2000fffe0ff */
[----:B------:R-:W-:Y:S01]  /*0e10*/  DADD R6, R8, R6 ;  /* 0x0000000008067229 */ /* 0x000fe20000000006 */
[----:B------:R-:W-:Y:S10]  /*0e20*/  @P2 BRA `(.L_x_11) ;  /* 0xfffffff000d42947 */ /* 0x000ff4000383ffff */
.L_x_0:
[----:B------:R-:W0:Y:S02]  /*0e30*/  LDC.64 R2, c[0x0][0x398] ;  /* 0x0000e600ff027b82 */ /* 0x000e240000000a00 */
[----:B0-----:R-:W-:Y:S01]  /*0e40*/  REDG.E.ADD.F64.RN.STRONG.GPU desc[UR8][R2.64], R6 ;  /* 0x00000006020079a6 */ /* 0x001fe2000c12ff08 */
[----:B------:R-:W-:Y:S05]  /*0e50*/  EXIT ;  /* 0x000000000000794d */ /* 0x000fea0003800000 */
        .weak           $__internal_0_$__cuda_sm20_div_rn_f64_full
        .type           $__internal_0_$__cuda_sm20_div_rn_f64_full,@function
        .size           $__internal_0_$__cuda_sm20_div_rn_f64_full,($_Z12kernel_heavyPiS_PdS0_$__internal_trig_reduction_slowpathd - $__internal_0_$__cuda_sm20_div_rn_f64_full)
$__internal_0_$__cuda_sm20_div_rn_f64_full:
[C---:B------:R-:W-:Y:S01]  /*0e60*/  FSETP.GEU.AND P0, PT, |R5|.reuse, 1.469367938527859385e-39, PT ;  /* 0x001000000500780b */ /* 0x040fe20003f0e200 */
[----:B------:R-:W-:Y:S01]  /*0e70*/  IMAD.MOV.U32 R18, RZ, RZ, 0x1 ;  /* 0x00000001ff127424 */ /* 0x000fe200078e00ff */
[----:B------:R-:W-:Y:S01]  /*0e80*/  LOP3.LUT R8, R5, 0x800fffff, RZ, 0xc0, !PT ;  /* 0x800fffff05087812 */ /* 0x000fe200078ec0ff */
[----:B------:R-:W-:Y:S01]  /*0e90*/  BSSY.RECONVERGENT B1, `(.L_x_12) ;  /* 0x0000054000017945 */ /* 0x000fe20003800200 */
[C---:B------:R-:W-:Y:S02]  /*0ea0*/  FSETP.GEU.AND P3, PT, |R11|.reuse, 1.469367938527859385e-39, PT ;  /* 0x001000000b00780b */ /* 0x040fe40003f6e200 */
[----:B------:R-:W-:Y:S01]  /*0eb0*/  LOP3.LUT R9, R8, 0x3ff00000, RZ, 0xfc, !PT ;  /* 0x3ff0000008097812 */ /* 0x000fe200078efcff */
[----:B------:R-:W-:Y:S01]  /*0ec0*/  IMAD.MOV.U32 R8, RZ, RZ, R4 ;  /* 0x000000ffff087224 */ /* 0x000fe200078e0004 */
[----:B------:R-:W-:Y:S02]  /*0ed0*/  LOP3.LUT R15, R11, 0x7ff00000, RZ, 0xc0, !PT ;  /* 0x7ff000000b0f7812 */ /* 0x000fe400078ec0ff */
[----:B------:R-:W-:-:S03]  /*0ee0*/  LOP3.LUT R24, R5, 0x7ff00000, RZ, 0xc0, !PT ;  /* 0x7ff0000005187812 */ /* 0x000fc600078ec0ff */
[----:B------:R-:W-:Y:S01]  /*0ef0*/  @!P0 DMUL R8, R4, 8.98846567431157953865e+307 ;  /* 0x7fe0000004088828 */ /* 0x000fe20000000000 */
[----:B------:R-:W-:-:S03]  /*0f00*/  ISETP.GE.U32.AND P1, PT, R15, R24, PT ;  /* 0x000000180f00720c */ /* 0x000fc60003f26070 */
[----:B------:R-:W-:Y:S01]  /*0f10*/  @!P3 LOP3.LUT R16, R5, 0x7ff00000, RZ, 0xc0, !PT ;  /* 0x7ff000000510b812 */ /* 0x000fe200078ec0ff */
[----:B------:R-:W-:Y:S01]  /*0f20*/  @!P3 IMAD.MOV.U32 R20, RZ, RZ, RZ ;  /* 0x000000ffff14b224 */ /* 0x000fe200078e00ff */
[----:B------:R-:W0:Y:S02]  /*0f30*/  MUFU.RCP64H R19, R9 ;  /* 0x0000000900137308 */ /* 0x000e240000001800 */
[----:B------:R-:W-:Y:S01]  /*0f40*/  @!P3 ISETP.GE.U32.AND P4, PT, R15, R16, PT ;  /* 0x000000100f00b20c */ /* 0x000fe20003f86070 */
[----:B------:R-:W-:Y:S01]  /*0f50*/  IMAD.MOV.U32 R16, RZ, RZ, 0x1ca00000 ;  /* 0x1ca00000ff107424 */ /* 0x000fe200078e00ff */
[----:B------:R-:W-:-:S04]  /*0f60*/  @!P0 LOP3.LUT R24, R9, 0x7ff00000, RZ, 0xc0, !PT ;  /* 0x7ff0000009188812 */ /* 0x000fc800078ec0ff */
[----:B------:R-:W-:Y:S01]  /*0f70*/  @!P3 SEL R17, R16, 0x63400000, !P4 ;  /* 0x634000001011b807 */ /* 0x000fe20006000000 */
[----:B------:R-:W-:-:S03]  /*0f80*/  VIADD R25, R24, 0xffffffff ;  /* 0xffffffff18197836 */ /* 0x000fc60000000000 */
[----:B------:R-:W-:-:S04]  /*0f90*/  @!P3 LOP3.LUT R17, R17, 0x80000000, R11, 0xf8, !PT ;  /* 0x800000001111b812 */ /* 0x000fc800078ef80b */
[----:B------:R-:W-:Y:S01]  /*0fa0*/  @!P3 LOP3.LUT R21, R17, 0x100000, RZ, 0xfc, !PT ;  /* 0x001000001115b812 */ /* 0x000fe200078efcff */
[----:B0-----:R-:W-:Y:S01]  /*0fb0*/  DFMA R12, R18, -R8, 1 ;  /* 0x3ff00000120c742b */ /* 0x001fe20000000808 */
[----:B------:R-:W-:-:S07]  /*0fc0*/  IMAD.MOV.U32 R17, RZ, RZ, R15 ;  /* 0x000000ffff117224 */ /* 0x000fce00078e000f */
[----:B------:R-:W-:-:S08]  /*0fd0*/  DFMA R12, R12, R12, R12 ;  /* 0x0000000c0c0c722b */ /* 0x000fd0000000000c */
[----:B------:R-:W-:Y:S01]  /*0fe0*/  DFMA R18, R18, R12, R18 ;  /* 0x0000000c1212722b */ /* 0x000fe20000000012 */
[----:B------:R-:W-:Y:S01]  /*0ff0*/  SEL R13, R16, 0x63400000, !P1 ;  /* 0x63400000100d7807 */ /* 0x000fe20004800000 */
[----:B------:R-:W-:-:S03]  /*1000*/  IMAD.MOV.U32 R12, RZ, RZ, R10 ;  /* 0x000000ffff0c7224 */ /* 0x000fc600078e000a */
[----:B------:R-:W-:-:S03]  /*1010*/  LOP3.LUT R13, R13, 0x800fffff, R11, 0xf8, !PT ;  /* 0x800fffff0d0d7812 */ /* 0x000fc600078ef80b */
[----:B------:R-:W-:-:S03]  /*1020*/  DFMA R22, R18, -R8, 1 ;  /* 0x3ff000001216742b */ /* 0x000fc60000000808 */
[----:B------:R-:W-:-:S05]  /*1030*/  @!P3 DFMA R12, R12, 2, -R20 ;  /* 0x400000000c0cb82b */ /* 0x000fca0000000814 */
[----:B------:R-:W-:-:S05]  /*1040*/  DFMA R22, R18, R22, R18 ;  /* 0x000000161216722b */ /* 0x000fca0000000012 */
[----:B------:R-:W-:-:S03]  /*1050*/  @!P3 LOP3.LUT R17, R13, 0x7ff00000, RZ, 0xc0, !PT ;  /* 0x7ff000000d11b812 */ /* 0x000fc600078ec0ff */
[----:B------:R-:W-:Y:S02]  /*1060*/  DMUL R18, R22, R12 ;  /* 0x0000000c16127228 */ /* 0x000fe40000000000 */
[----:B------:R-:W-:-:S05]  /*1070*/  VIADD R20, R17, 0xffffffff ;  /* 0xffffffff11147836 */ /* 0x000fca0000000000 */
[----:B------:R-:W-:Y:S01]  /*1080*/  ISETP.GT.U32.AND P0, PT, R20, 0x7feffffe, PT ;  /* 0x7feffffe1400780c */ /* 0x000fe20003f04070 */
[----:B------:R-:W-:-:S03]  /*1090*/  DFMA R20, R18, -R8, R12 ;  /* 0x800000081214722b */ /* 0x000fc6000000000c */
[----:B------:R-:W-:-:S05]  /*10a0*/  ISETP.GT.U32.OR P0, PT, R25, 0x7feffffe, P0 ;  /* 0x7feffffe1900780c */ /* 0x000fca0000704470 */
[----:B------:R-:W-:-:S08]  /*10b0*/  DFMA R20, R22, R20, R18 ;  /* 0x000000141614722b */ /* 0x000fd00000000012 */
[----:B------:R-:W-:Y:S05]  /*10c0*/  @P0 BRA `(.L_x_13) ;  /* 0x00000000006c0947 */ /* 0x000fea0003800000 */
[----:B------:R-:W-:-:S04]  /*10d0*/  LOP3.LUT R18, R5, 0x7ff00000, RZ, 0xc0, !PT ;  /* 0x7ff0000005127812 */ /* 0x000fc800078ec0ff */
[CC--:B------:R-:W-:Y:S02]  /*10e0*/  VIADDMNMX R10, R15.reuse, -R18.reuse, 0xb9600000, !PT ;  /* 0xb96000000f0a7446 */ /* 0x0c0fe40007800912 */
[----:B------:R-:W-:Y:S02]  /*10f0*/  ISETP.GE.U32.AND P0, PT, R15, R18, PT ;  /* 0x000000120f00720c */ /* 0x000fe40003f06070 */
[----:B------:R-:W-:Y:S02]  /*1100*/  VIMNMX R10, PT, PT, R10, 0x46a00000, PT ;  /* 0x46a000000a0a7848 */ /* 0x000fe40003fe0100 */
[----:B------:R-:W-:Y:S01]  /*1110*/  SEL R11, R16, 0x63400000, !P0 ;  /* 0x63400000100b7807 */ /* 0x000fe20004000000 */
[----:B------:R-:W-:-:S04]  /*1120*/  IMAD.MOV.U32 R16, RZ, RZ, RZ ;  /* 0x000000ffff107224 */ /* 0x000fc800078e00ff */
[----:B------:R-:W-:-:S04]  /*1130*/  IMAD.IADD R10, R10, 0x1, -R11 ;  /* 0x000000010a0a7824 */ /* 0x000fc800078e0a0b */
[----:B------:R-:W-:-:S06]  /*1140*/  VIADD R17, R10, 0x7fe00000 ;  /* 0x7fe000000a117836 */ /* 0x000fcc0000000000 */
[----:B------:R-:W-:-:S10]  /*1150*/  DMUL R18, R20, R16 ;  /* 0x0000001014127228 */ /* 0x000fd40000000000 */
[----:B------:R-:W-:-:S13]  /*1160*/  FSETP.GTU.AND P0, PT, |R19|, 1.469367938527859385e-39, PT ;  /* 0x001000001300780b */ /* 0x000fda0003f0c200 */
[----:B------:R-:W-:Y:S05]  /*1170*/  @P0 BRA `(.L_x_14) ;  /* 0x0000000000940947 */ /* 0x000fea0003800000 */
[----:B------:R-:W-:Y:S01]  /*1180*/  DFMA R8, R20, -R8, R12 ;  /* 0x800000081408722b */ /* 0x000fe2000000000c */
[----:B------:R-:W-:-:S09]  /*1190*/  IMAD.MOV.U32 R16, RZ, RZ, RZ ;  /* 0x000000ffff107224 */ /* 0x000fd200078e00ff */
[C---:B------:R-:W-:Y:S02]  /*11a0*/  FSETP.NEU.AND P0, PT, R9.reuse, RZ, PT ;  /* 0x000000ff0900720b */ /* 0x040fe40003f0d000 */
[----:B------:R-:W-:-:S04]  /*11b0*/  LOP3.LUT R11, R9, 0x80000000, R5, 0x48, !PT ;  /* 0x80000000090b7812 */ /* 0x000fc800078e4805 */
[----:B------:R-:W-:-:S07]  /*11c0*/  LOP3.LUT R17, R11, R17, RZ, 0xfc, !PT ;  /* 0x000000110b117212 */ /* 0x000fce00078efcff */
[----:B------:R-:W-:Y:S05]  /*11d0*/  @!P0 BRA `(.L_x_14) ;  /* 0x00000000007c8947 */ /* 0x000fea0003800000 */
[----:B------:R-:W-:Y:S01]  /*11e0*/  IMAD.MOV R9, RZ, RZ, -R10 ;  /* 0x000000ffff097224 */ /* 0x000fe200078e0a0a */
[----:B------:R-:W-:Y:S01]  /*11f0*/  DMUL.RP R16, R20, R16 ;  /* 0x0000001014107228 */ /* 0x000fe20000008000 */
[----:B------:R-:W-:-:S06]  /*1200*/  IMAD.MOV.U32 R8, RZ, RZ, RZ ;  /* 0x000000ffff087224 */ /* 0x000fcc00078e00ff */
[----:B------:R-:W-:-:S03]  /*1210*/  DFMA R8, R18, -R8, R20 ;  /* 0x800000081208722b */ /* 0x000fc60000000014 */
[----:B------:R-:W-:-:S03]  /*1220*/  LOP3.LUT R11, R17, R11, RZ, 0x3c, !PT ;  /* 0x0000000b110b7212 */ /* 0x000fc600078e3cff */
[----:B------:R-:W-:-:S04]  /*1230*/  IADD3 R8, PT, PT, -R10, -0x43300000, RZ ;  /* 0xbcd000000a087810 */ /* 0x000fc80007ffe1ff */
[----:B------:R-:W-:-:S04]  /*1240*/  FSETP.NEU.AND P0, PT, |R9|, R8, PT ;  /* 0x000000080900720b */ /* 0x000fc80003f0d200 */
[----:B------:R-:W-:Y:S02]  /*1250*/  FSEL R18, R16, R18, !P0 ;  /* 0x0000001210127208 */ /* 0x000fe40004000000 */
[----:B------:R-:W-:Y:S01]  /*1260*/  FSEL R19, R11, R19, !P0 ;  /* 0x000000130b137208 */ /* 0x000fe20004000000 */
[----:B------:R-:W-:Y:S06]  /*1270*/  BRA `(.L_x_14) ;  /* 0x0000000000547947 */ /* 0x000fec0003800000 */
.L_x_13:
[----:B------:R-:W-:-:S14]  /*1280*/  DSETP.NAN.AND P0, PT, R10, R10, PT ;  /* 0x0000000a0a00722a */ /* 0x000fdc0003f08000 */
[----:B------:R-:W-:Y:S05]  /*1290*/  @P0 BRA `(.L_x_15) ;  /* 0x0000000000440947 */ /* 0x000fea0003800000 */
[----:B------:R-:W-:-:S14]  /*12a0*/  DSETP.NAN.AND P0, PT, R4, R4, PT ;  /* 0x000000040400722a */ /* 0x000fdc0003f08000 */
[----:B------:R-:W-:Y:S05]  /*12b0*/  @P0 BRA `(.L_x_16) ;  /* 0x0000000000300947 */ /* 0x000fea0003800000 */
[----:B------:R-:W-:Y:S01]  /*12c0*/  ISETP.NE.AND P0, PT, R17, R24, PT ;  /* 0x000000181100720c */ /* 0x000fe20003f05270 */
[----:B------:R-:W-:Y:S02]  /*12d0*/  IMAD.MOV.U32 R18, RZ, RZ, 0x0 ;  /* 0x00000000ff127424 */ /* 0x000fe400078e00ff */
[----:B------:R-:W-:-:S10]  /*12e0*/  IMAD.MOV.U32 R19, RZ, RZ, -0x80000 ;  /* 0xfff80000ff137424 */ /* 0x000fd400078e00ff */
[----:B------:R-:W-:Y:S05]  /*12f0*/  @!P0 BRA `(.L_x_14) ;  /* 0x0000000000348947 */ /* 0x000fea0003800000 */
[----:B------:R-:W-:Y:S02]  /*1300*/  ISETP.NE.AND P0, PT, R17, 0x7ff00000, PT ;  /* 0x7ff000001100780c */ /* 0x000fe40003f05270 */
[----:B------:R-:W-:Y:S02]  /*1310*/  LOP3.LUT R19, R11, 0x80000000, R5, 0x48, !PT ;  /* 0x800000000b137812 */ /* 0x000fe400078e4805 */
[----:B------:R-:W-:-:S13]  /*1320*/  ISETP.EQ.OR P0, PT, R24, RZ, !P0 ;  /* 0x000000ff1800720c */ /* 0x000fda0004702670 */
[----:B------:R-:W-:Y:S01]  /*1330*/  @P0 LOP3.LUT R8, R19, 0x7ff00000, RZ, 0xfc, !PT ;  /* 0x7ff0000013080812 */ /* 0x000fe200078efcff */
[----:B------:R-:W-:Y:S02]  /*1340*/  @!P0 IMAD.MOV.U32 R18, RZ, RZ, RZ ;  /* 0x000000ffff128224 */ /* 0x000fe400078e00ff */
[----:B------:R-:W-:Y:S02]  /*1350*/  @P0 IMAD.MOV.U32 R18, RZ, RZ, RZ ;  /* 0x000000ffff120224 */ /* 0x000fe400078e00ff */
[----:B------:R-:W-:Y:S01]  /*1360*/  @P0 IMAD.MOV.U32 R19, RZ, RZ, R8 ;  /* 0x000000ffff130224 */ /* 0x000fe200078e0008 */
[----:B------:R-:W-:Y:S06]  /*1370*/  BRA `(.L_x_14) ;  /* 0x0000000000147947 */ /* 0x000fec0003800000 */
.L_x_16:
[----:B------:R-:W-:Y:S01]  /*1380*/  LOP3.LUT R19, R5, 0x80000, RZ, 0xfc, !PT ;  /* 0x0008000005137812 */ /* 0x000fe200078efcff */
[----:B------:R-:W-:Y:S01]  /*1390*/  IMAD.MOV.U32 R18, RZ, RZ, R4 ;  /* 0x000000ffff127224 */ /* 0x000fe200078e0004 */
[----:B------:R-:W-:Y:S06]  /*13a0*/  BRA `(.L_x_14) ;  /* 0x0000000000087947 */ /* 0x000fec0003800000 */
.L_x_15:
[----:B------:R-:W-:Y:S01]  /*13b0*/  LOP3.LUT R19, R11, 0x80000, RZ, 0xfc, !PT ;  /* 0x000800000b137812 */ /* 0x000fe200078efcff */
[----:B------:R-:W-:-:S07]  /*13c0*/  IMAD.MOV.U32 R18, RZ, RZ, R10 ;  /* 0x000000ffff127224 */ /* 0x000fce00078e000a */
.L_x_14:
[----:B------:R-:W-:Y:S05]  /*13d0*/  BSYNC.RECONVERGENT B1 ;  /* 0x0000000000017941 */ /* 0x000fea0003800200 */
.L_x_12:
[----:B------:R-:W-:Y:S02]  /*13e0*/  IMAD.MOV.U32 R15, RZ, RZ, 0x0 ;  /* 0x00000000ff0f7424 */ /* 0x000fe400078e00ff */
[----:B------:R-:W-:Y:S02]  /*13f0*/  IMAD.MOV.U32 R8, RZ, RZ, R18 ;  /* 0x000000ffff087224 */ /* 0x000fe400078e0012 */
[----:B------:R-:W-:Y:S01]  /*1400*/  IMAD.MOV.U32 R9, RZ, RZ, R19 ;  /* 0x000000ffff097224 */ /* 0x000fe200078e0013 */
[----:B------:R-:W-:Y:S06]  /*1410*/  RET.REL.NODEC R14 `(_Z12kernel_heavyPiS_PdS0_) ;  /* 0xffffffe80ef87950 */ /* 0x000fec0003c3ffff */
        .type           $_Z12kernel_heavyPiS_PdS0_$__internal_trig_reduction_slowpathd,@function
        .size           $_Z12kernel_heavyPiS_PdS0_$__internal_trig_reduction_slowpathd,(.L_x_26 - $_Z12kernel_heavyPiS_PdS0_$__internal_trig_reduction_slowpathd)
$_Z12kernel_heavyPiS_PdS0_$__internal_trig_reduction_slowpathd:
[--C-:B------:R-:W-:Y:S01]  /*1420*/  SHF.R.U32.HI R16, RZ, 0x14, R21.reuse ;  /* 0x00000014ff107819 */ /* 0x100fe20000011615 */
[----:B------:R-:W-:Y:S02]  /*1430*/  IMAD.MOV.U32 R11, RZ, RZ, R21 ;  /* 0x000000ffff0b7224 */ /* 0x000fe400078e0015 */
[----:B------:R-:W-:Y:S01]  /*1440*/  IMAD.MOV.U32 R8, RZ, RZ, RZ ;  /* 0x000000ffff087224 */ /* 0x000fe200078e00ff */
[----:B------:R-:W-:-:S04]  /*1450*/  LOP3.LUT R9, R16, 0x7ff, RZ, 0xc0, !PT ;  /* 0x000007ff10097812 */ /* 0x000fc800078ec0ff */
[----:B------:R-:W-:-:S13]  /*1460*/  ISETP.NE.AND P0, PT, R9, 0x7ff, PT ;  /* 0x000007ff0900780c */ /* 0x000fda0003f05270 */
[----:B------:R-:W-:Y:S05]  /*1470*/  @!P0 BRA `(.L_x_17) ;  /* 0x0000000800488947 */ /* 0x000fea0003800000 */
[----:B------:R-:W-:Y:S01]  /*1480*/  VIADD R8, R9, 0xfffffc00 ;  /* 0xfffffc0009087836 */ /* 0x000fe20000000000 */
[----:B------:R-:W-:Y:S01]  /*1490*/  BSSY.RECONVERGENT B2, `(.L_x_18) ;  /* 0x000002f000027945 */ /* 0x000fe20003800200 */
[----:B------:R-:W-:-:S03]  /*14a0*/  CS2R R12, SRZ ;  /* 0x00000000000c7805 */ /* 0x000fc6000001ff00 */
[----:B------:R-:W-:Y:S02]  /*14b0*/  SHF.R.U32.HI R19, RZ, 0x6, R8 ;  /* 0x00000006ff137819 */ /* 0x000fe40000011608 */
[----:B------:R-:W-:Y:S02]  /*14c0*/  ISETP.GE.U32.AND P0, PT, R8, 0x80, PT ;  /* 0x000000800800780c */ /* 0x000fe40003f06070 */
[C---:B------:R-:W-:Y:S02]  /*14d0*/  IADD3 R14, PT, PT, -R19.reuse, 0x13, RZ ;  /* 0x00000013130e7810 */ /* 0x040fe40007ffe1ff */
[----:B------:R-:W-:Y:S02]  /*14e0*/  IADD3 R15, PT, PT, -R19, 0xf, RZ ;  /* 0x0000000f130f7810 */ /* 0x000fe40007ffe1ff */
[----:B------:R-:W-:-:S04]  /*14f0*/  SEL R14, R14, 0x12, P0 ;  /* 0x000000120e0e7807 */ /* 0x000fc80000000000 */
[----:B------:R-:W-:-:S13]  /*1500*/  ISETP.GE.AND P0, PT, R15, R14, PT ;  /* 0x0000000e0f00720c */ /* 0x000fda0003f06270 */
[----:B------:R-:W-:Y:S05]  /*1510*/  @P0 BRA `(.L_x_19) ;  /* 0x0000000000980947 */ /* 0x000fea0003800000 */
[----:B------:R-:W0:Y:S01]  /*1520*/  LDC.64 R8, c[0x0][0x358] ;  /* 0x0000d600ff087b82 */ /* 0x000e220000000a00 */
[C---:B------:R-:W-:Y:S01]  /*1530*/  SHF.L.U64.HI R23, R10.reuse, 0xb, R11 ;  /* 0x0000000b0a177819 */ /* 0x040fe2000001020b */
[----:B------:R-:W-:Y:S01]  /*1540*/  BSSY.RECONVERGENT B3, `(.L_x_20) ;  /* 0x0000022000037945 */ /* 0x000fe20003800200 */
[----:B------:R-:W-:Y:S01]  /*1550*/  IMAD.SHL.U32 R17, R10, 0x800, RZ ;  /* 0x000008000a117824 */ /* 0x000fe200078e00ff */
[----:B------:R-:W-:Y:S01]  /*1560*/  IADD3 R20, PT, PT, RZ, -R19, -R14 ;  /* 0x80000013ff147210 */ /* 0x000fe20007ffe80e */
[----:B------:R-:W-:Y:S01]  /*1570*/  IMAD.MOV.U32 R22, RZ, RZ, RZ ;  /* 0x000000ffff167224 */ /* 0x000fe200078e00ff */
[----:B------:R-:W-:Y:S02]  /*1580*/  CS2R R12, SRZ ;  /* 0x00000000000c7805 */ /* 0x000fe4000001ff00 */
[----:B------:R-:W-:-:S07]  /*1590*/  LOP3.LUT R23, R23, 0x80000000, RZ, 0xfc, !PT ;  /* 0x8000000017177812 */ /* 0x000fce00078efcff */
.L_x_21:
[----:B------:R-:W1:Y:S01]  /*15a0*/  LDC.64 R10, c[0x4][RZ] ;  /* 0x01000000ff0a7b82 */ /* 0x000e620000000a00 */
[----:B0-----:R-:W-:Y:S02]  /*15b0*/  R2UR UR6, R8 ;  /* 0x00000000080672ca */ /* 0x001fe400000e0000 */
[----:B------:R-:W-:Y:S01]  /*15c0*/  R2UR UR7, R9 ;  /* 0x00000000090772ca */ /* 0x000fe200000e0000 */
[----:B-1----:R-:W-:-:S12]  /*15d0*/  IMAD.WIDE R10, R15, 0x8, R10 ;  /* 0x000000080f0a7825 */ /* 0x002fd800078e020a */
[----:B------:R-:W2:Y:S01]  /*15e0*/  LDG.E.64.CONSTANT R10, desc[UR6][R10.64] ;  /* 0x000000060a0a7981 */ /* 0x000ea2000c1e9b00 */
[----:B------:R-:W-:Y:S02]  /*15f0*/  VIADD R20, R20, 0x1 ;  /* 0x0000000114147836 */ /* 0x000fe40000000000 */
[----:B------:R-:W-:Y:S02]  /*1600*/  VIADD R15, R15, 0x1 ;  /* 0x000000010f0f7836 */ /* 0x000fe40000000000 */
[----:B--2---:R-:W-:-:S04]  /*1610*/  IMAD.WIDE.U32 R12, P3, R10, R17, R12 ;  /* 0x000000110a0c7225 */ /* 0x004fc8000786000c */
[----:B------:R-:W-:Y:S02]  /*1620*/  IMAD R25, R10, R23, RZ ;  /* 0x000000170a197224 */ /* 0x000fe400078e02ff */
[CC--:B------:R-:W-:Y:S02]  /*1630*/  IMAD R24, R11.reuse, R17.reuse, RZ ;  /* 0x000000110b187224 */ /* 0x0c0fe400078e02ff */
[----:B------:R-:W-:Y:S01]  /*1640*/  IMAD.HI.U32 R27, R11, R17, RZ ;  /* 0x000000110b1b7227 */ /* 0x000fe200078e00ff */
[----:B------:R-:W-:-:S03]  /*1650*/  IADD3 R13, P0, PT, R25, R13, RZ ;  /* 0x0000000d190d7210 */ /* 0x000fc60007f1e0ff */
[----:B------:R-:W-:Y:S01]  /*1660*/  IMAD R25, R22, 0x8, R1 ;  /* 0x0000000816197824 */ /* 0x000fe200078e0201 */
[----:B------:R-:W-:Y:S01]  /*1670*/  IADD3 R13, P1, PT, R24, R13, RZ ;  /* 0x0000000d180d7210 */ /* 0x000fe20007f3e0ff */
[----:B------:R-:W-:-:S04]  /*1680*/  IMAD.HI.U32 R24, R10, R23, RZ ;  /* 0x000000170a187227 */ /* 0x000fc800078e00ff */
[----:B------:R-:W-:Y:S01]  /*1690*/  IMAD.X R10, RZ, RZ, R24, P3 ;  /* 0x000000ffff0a7224 */ /* 0x000fe200018e0618 */
[----:B------:R0:W-:Y:S01]  /*16a0*/  STL.64 [R25], R12 ;  /* 0x0000000c19007387 */ /* 0x0001e20000100a00 */
[----:B------:R-:W-:-:S03]  /*16b0*/  IMAD.HI.U32 R24, R11, R23, RZ ;  /* 0x000000170b187227 */ /* 0x000fc600078e00ff */
[----:B------:R-:W-:Y:S01]  /*16c0*/  IADD3.X R10, P0, PT, R27, R10, RZ, P0, !PT ;  /* 0x0000000a1b0a7210 */ /* 0x000fe2000071e4ff */
[----:B------:R-:W-:Y:S02]  /*16d0*/  IMAD R11, R11, R23, RZ ;  /* 0x000000170b0b7224 */ /* 0x000fe400078e02ff */
[----:B------:R-:W-:-:S03]  /*16e0*/  VIADD R22, R22, 0x1 ;  /* 0x0000000116167836 */ /* 0x000fc60000000000 */
[----:B------:R-:W-:Y:S01]  /*16f0*/  IADD3.X R11, P1, PT, R11, R10, RZ, P1, !PT ;  /* 0x0000000a0b0b7210 */ /* 0x000fe20000f3e4ff */
[----:B------:R-:W-:Y:S01]  /*1700*/  IMAD.X R10, RZ, RZ, R24, P0 ;  /* 0x000000ffff0a7224 */ /* 0x000fe200000e0618 */
[----:B------:R-:W-:-:S03]  /*1710*/  ISETP.NE.AND P0, PT, R20, -0xf, PT ;  /* 0xfffffff11400780c */ /* 0x000fc60003f05270 */
[----:B------:R-:W-:Y:S02]  /*1720*/  IMAD.X R10, RZ, RZ, R10, P1 ;  /* 0x000000ffff0a7224 */ /* 0x000fe400008e060a */
[----:B0-----:R-:W-:Y:S02]  /*1730*/  IMAD.MOV.U32 R12, RZ, RZ, R11 ;  /* 0x000000ffff0c7224 */ /* 0x001fe400078e000b */
[----:B------:R-:W-:-:S06]  /*1740*/  IMAD.MOV.U32 R13, RZ, RZ, R10 ;  /* 0x000000ffff0d7224 */ /* 0x000fcc00078e000a */
[----:B------:R-:W-:Y:S05]  /*1750*/  @P0 BRA `(.L_x_21) ;  /* 0xfffffffc00900947 */ /* 0x000fea000383ffff */
[----:B------:R-:W-:Y:S05]  /*1760*/  BSYNC.RECONVERGENT B3 ;  /* 0x0000000000037941 */ /* 0x000fea0003800200 */
.L_x_20:
[----:B------:R-:W-:-:S07]  /*1770*/  IMAD.MOV.U32 R15, RZ, RZ, R14 ;  /* 0x000000ffff0f7224 */ /* 0x000fce00078e000e */
.L_x_19:
[----:B------:R-:W-:Y:S05]  /*1780*/  BSYNC.RECONVERGENT B2 ;  /* 0x0000000000027941 */ /* 0x000fea0003800200 */
.L_x_18:
[----:B------:R-:W-:Y:S01]  /*1790*/  LOP3.LUT P0, R27, R16, 0x3f, RZ, 0xc0, !PT ;  /* 0x0000003f101b7812 */ /* 0x000fe2000780c0ff */
[----:B------:R-:W-:-:S04]  /*17a0*/  IMAD.IADD R8, R19, 0x1, R15 ;  /* 0x0000000113087824 */ /* 0x000fc800078e020f */
[----:B------:R-:W-:-:S05]  /*17b0*/  IMAD.U32 R29, R8, 0x8, R1 ;  /* 0x00000008081d7824 */ /* 0x000fca00078e0001 */
[----:B------:R0:W-:Y:S04]  /*17c0*/  STL.64 [R29+-0x78], R12 ;  /* 0xffff880c1d007387 */ /* 0x0001e80000100a00 */
[----:B------:R-:W2:Y:S04]  /*17d0*/  @P0 LDL.64 R16, [R1+0x8] ;  /* 0x0000080001100983 */ /* 0x000ea80000100a00 */
[----:B------:R-:W3:Y:S04]  /*17e0*/  LDL.64 R10, [R1+0x10] ;  /* 0x00001000010a7983 */ /* 0x000ee80000100a00 */
[----:B------:R-:W4:Y:S01]  /*17f0*/  LDL.64 R8, [R1+0x18] ;  /* 0x0000180001087983 */ /* 0x000f220000100a00 */
[----:B------:R-:W-:Y:S01]  /*1800*/  @P0 LOP3.LUT R14, R27, 0x3f, RZ, 0x3c, !PT ;  /* 0x0000003f1b0e0812 */ /* 0x000fe200078e3cff */
[----:B------:R-:W-:Y:S01]  /*1810*/  BSSY.RECONVERGENT B2, `(.L_x_22) ;  /* 0x0000034000027945 */ /* 0x000fe20003800200 */
[----:B--2---:R-:W-:-:S02]  /*1820*/  @P0 SHF.R.U64 R15, R16, 0x1, R17 ;  /* 0x00000001100f0819 */ /* 0x004fc40000001211 */
[----:B------:R-:W-:Y:S02]  /*1830*/  @P0 SHF.R.U32.HI R17, RZ, 0x1, R17 ;  /* 0x00000001ff110819 */ /* 0x000fe40000011611 */
[CC--:B---3--:R-:W-:Y:S02]  /*1840*/  @P0 SHF.L.U32 R19, R10.reuse, R27.reuse, RZ ;  /* 0x0000001b0a130219 */ /* 0x0c8fe400000006ff */
[----:B0-----:R-:W-:Y:S02]  /*1850*/  @P0 SHF.R.U64 R12, R15, R14, R17 ;  /* 0x0000000e0f0c0219 */ /* 0x001fe40000001211 */
[--C-:B------:R-:W-:Y:S02]  /*1860*/  @P0 SHF.R.U32.HI R25, RZ, 0x1, R11.reuse ;  /* 0x00000001ff190819 */ /* 0x100fe4000001160b */
[C-C-:B------:R-:W-:Y:S02]  /*1870*/  @P0 SHF.R.U64 R23, R10.reuse, 0x1, R11.reuse ;  /* 0x000000010a170819 */ /* 0x140fe4000000120b */
[----:B------:R-:W-:-:S02]  /*1880*/  @P0 SHF.L.U64.HI R16, R10, R27, R11 ;  /* 0x0000001b0a100219 */ /* 0x000fc4000001020b */
[----:B------:R-:W-:Y:S02]  /*1890*/  @P0 SHF.R.U32.HI R13, RZ, R14, R17 ;  /* 0x0000000eff0d0219 */ /* 0x000fe40000011611 */
[----:B------:R-:W-:Y:S02]  /*18a0*/  @P0 LOP3.LUT R10, R19, R12, RZ, 0xfc, !PT ;  /* 0x0000000c130a0212 */ /* 0x000fe400078efcff */
[----:B----4-:R-:W-:Y:S02]  /*18b0*/  @P0 SHF.L.U32 R15, R8, R27, RZ ;  /* 0x0000001b080f0219 */ /* 0x010fe400000006ff */
[----:B------:R-:W-:Y:S01]  /*18c0*/  @P0 SHF.R.U64 R20, R23, R14, R25 ;  /* 0x0000000e17140219 */ /* 0x000fe20000001219 */
[----:B------:R-:W-:Y:S01]  /*18d0*/  IMAD.SHL.U32 R12, R10, 0x4, RZ ;  /* 0x000000040a0c7824 */ /* 0x000fe200078e00ff */
[----:B------:R-:W-:Y:S02]  /*18e0*/  @P0 LOP3.LUT R11, R16, R13, RZ, 0xfc, !PT ;  /* 0x0000000d100b0212 */ /* 0x000fe400078efcff */
[----:B------:R-:W-:-:S02]  /*18f0*/  @P0 SHF.L.U64.HI R16, R8, R27, R9 ;  /* 0x0000001b08100219 */ /* 0x000fc40000010209 */
[----:B------:R-:W-:Y:S02]  /*1900*/  @P0 SHF.R.U32.HI R25, RZ, R14, R25 ;  /* 0x0000000eff190219 */ /* 0x000fe40000011619 */
[----:B------:R-:W-:Y:S02]  /*1910*/  @P0 LOP3.LUT R8, R15, R20, RZ, 0xfc, !PT ;  /* 0x000000140f080212 */ /* 0x000fe400078efcff */
[----:B------:R-:W-:Y:S02]  /*1920*/  SHF.L.U64.HI R14, R10, 0x2, R11 ;  /* 0x000000020a0e7819 */ /* 0x000fe4000001020b */
[----:B------:R-:W-:Y:S02]  /*1930*/  @P0 LOP3.LUT R9, R16, R25, RZ, 0xfc, !PT ;  /* 0x0000001910090212 */ /* 0x000fe400078efcff */
[----:B------:R-:W-:Y:S02]  /*1940*/  SHF.L.W.U32.HI R11, R11, 0x2, R8 ;  /* 0x000000020b0b7819 */ /* 0x000fe40000010e08 */
[----:B------:R-:W-:-:S02]  /*1950*/  IADD3 RZ, P0, PT, RZ, -R12, RZ ;  /* 0x8000000cffff7210 */ /* 0x000fc40007f1e0ff */
[----:B------:R-:W-:Y:S02]  /*1960*/  LOP3.LUT R10, RZ, R14, RZ, 0x33, !PT ;  /* 0x0000000eff0a7212 */ /* 0x000fe400078e33ff */
[----:B------:R-:W-:Y:S02]  /*1970*/  SHF.L.W.U32.HI R8, R8, 0x2, R9 ;  /* 0x0000000208087819 */ /* 0x000fe40000010e09 */
[----:B------:R-:W-:Y:S02]  /*1980*/  LOP3.LUT R13, RZ, R11, RZ, 0x33, !PT ;  /* 0x0000000bff0d7212 */ /* 0x000fe400078e33ff */
[----:B------:R-:W-:Y:S02]  /*1990*/  IADD3.X R15, P0, PT, RZ, R10, RZ, P0, !PT ;  /* 0x0000000aff0f7210 */ /* 0x000fe4000071e4ff */
[----:B------:R-:W-:Y:S02]  /*19a0*/  LOP3.LUT R10, RZ, R8, RZ, 0x33, !PT ;  /* 0x00000008ff0a7212 */ /* 0x000fe400078e33ff */
[----:B------:R-:W-:-:S02]  /*19b0*/  IADD3.X R16, P1, PT, RZ, R13, RZ, P0, !PT ;  /* 0x0000000dff107210 */ /* 0x000fc4000073e4ff */
[----:B------:R-:W-:-:S03]  /*19c0*/  ISETP.GT.U32.AND P3, PT, R11, -0x1, PT ;  /* 0xffffffff0b00780c */ /* 0x000fc60003f64070 */
[----:B------:R-:W-:Y:S01]  /*19d0*/  IMAD.X R13, RZ, RZ, R10, P1 ;  /* 0x000000ffff0d7224 */ /* 0x000fe200008e060a */
[----:B------:R-:W-:-:S04]  /*19e0*/  ISETP.GT.AND.EX P0, PT, R8, -0x1, PT, P3 ;  /* 0xffffffff0800780c */ /* 0x000fc80003f04330 */
[----:B------:R-:W-:Y:S02]  /*19f0*/  SEL R10, R8, R13, P0 ;  /* 0x0000000d080a7207 */ /* 0x000fe40000000000 */
[----:B------:R-:W-:Y:S02]  /*1a00*/  SEL R13, R11, R16, P0 ;  /* 0x000000100b0d7207 */ /* 0x000fe40000000000 */
[----:B------:R-:W-:-:S04]  /*1a10*/  ISETP.NE.U32.AND P1, PT, R10, RZ, PT ;  /* 0x000000ff0a00720c */ /* 0x000fc80003f25070 */
[----:B------:R-:W-:Y:S01]  /*1a20*/  SEL R16, R13, R10, !P1 ;  /* 0x0000000a0d107207 */ /* 0x000fe20004800000 */
[----:B------:R-:W-:-:S05]  /*1a30*/  @!P0 IMAD.MOV R12, RZ, RZ, -R12 ;  /* 0x000000ffff0c8224 */ /* 0x000fca00078e0a0c */
[----:B------:R-:W0:Y:S02]  /*1a40*/  FLO.U32 R16, R16 ;  /* 0x0000001000107300 */ /* 0x000e2400000e0000 */
[C---:B0-----:R-:W-:Y:S02]  /*1a50*/  IADD3 R17, PT, PT, -R16.reuse, 0x1f, RZ ;  /* 0x0000001f10117810 */ /* 0x041fe40007ffe1ff */
[----:B------:R-:W-:-:S03]  /*1a60*/  IADD3 R11, PT, PT, -R16, 0x3f, RZ ;  /* 0x0000003f100b7810 */ /* 0x000fc60007ffe1ff */
[----:B------:R-:W-:Y:S01]  /*1a70*/  @P1 IMAD.MOV R11, RZ, RZ, R17 ;  /* 0x000000ffff0b1224 */ /* 0x000fe200078e0211 */
[----:B------:R-:W-:-:S04]  /*1a80*/  SEL R17, R14, R15, P0 ;  /* 0x0000000f0e117207 */ /* 0x000fc80000000000 */
[----:B------:R-:W-:-:S13]  /*1a90*/  ISETP.NE.AND P1, PT, R11, RZ, PT ;  /* 0x000000ff0b00720c */ /* 0x000fda0003f25270 */
[----:B------:R-:W-:Y:S05]  /*1aa0*/  @!P1 BRA `(.L_x_23) ;  /* 0x0000000000289947 */ /* 0x000fea0003800000 */
[--C-:B------:R-:W-:Y:S02]  /*1ab0*/  SHF.R.U64 R15, R12, 0x1, R17.reuse ;  /* 0x000000010c0f7819 */ /* 0x100fe40000001211 */
[C---:B------:R-:W-:Y:S02]  /*1ac0*/  LOP3.LUT R12, R11.reuse, 0x3f, RZ, 0xc0, !PT ;  /* 0x0000003f0b0c7812 */ /* 0x040fe400078ec0ff */
[----:B------:R-:W-:Y:S02]  /*1ad0*/  SHF.R.U32.HI R17, RZ, 0x1, R17 ;  /* 0x00000001ff117819 */ /* 0x000fe40000011611 */
[----:B------:R-:W-:Y:S02]  /*1ae0*/  LOP3.LUT R14, R11, 0x3f, RZ, 0xc, !PT ;  /* 0x0000003f0b0e7812 */ /* 0x000fe400078e0cff */
[CC--:B------:R-:W-:Y:S02]  /*1af0*/  SHF.L.U64.HI R19, R13.reuse, R12.reuse, R10 ;  /* 0x0000000c0d137219 */ /* 0x0c0fe4000001020a */
[----:B------:R-:W-:-:S02]  /*1b00*/  SHF.L.U32 R12, R13, R12, RZ ;  /* 0x0000000c0d0c7219 */ /* 0x000fc400000006ff */
[-CC-:B------:R-:W-:Y:S02]  /*1b10*/  SHF.R.U64 R13, R15, R14.reuse, R17.reuse ;  /* 0x0000000e0f0d7219 */ /* 0x180fe40000001211 */
[----:B------:R-:W-:Y:S02]  /*1b20*/  SHF.R.U32.HI R10, RZ, R14, R17 ;  /* 0x0000000eff0a7219 */ /* 0x000fe40000011611 */
[----:B------:R-:W-:Y:S02]  /*1b30*/  LOP3.LUT R13, R12, R13, RZ, 0xfc, !PT ;  /* 0x0000000d0c0d7212 */ /* 0x000fe400078efcff */
[----:B------:R-:W-:-:S07]  /*1b40*/  LOP3.LUT R10, R19, R10, RZ, 0xfc, !PT ;  /* 0x0000000a130a7212 */ /* 0x000fce00078efcff */
.L_x_23:
[----:B------:R-:W-:Y:S05]  /*1b50*/  BSYNC.RECONVERGENT B2 ;  /* 0x0000000000027941 */ /* 0x000fea0003800200 */
.L_x_22:
[----:B------:R-:W-:-:S04]  /*1b60*/  IMAD.WIDE.U32 R16, R13, 0x2168c235, RZ ;  /* 0x2168c2350d107825 */ /* 0x000fc800078e00ff */
[----:B------:R-:W-:Y:S01]  /*1b70*/  IMAD.MOV.U32 R14, RZ, RZ, R17 ;  /* 0x000000ffff0e7224 */ /* 0x000fe200078e0011 */
[----:B------:R-:W-:Y:S01]  /*1b80*/  IADD3 RZ, P1, PT, R16, R16, RZ ;  /* 0x0000001010ff7210 */ /* 0x000fe20007f3e0ff */
[----:B------:R-:W-:Y:S02]  /*1b90*/  IMAD.MOV.U32 R15, RZ, RZ, RZ ;  /* 0x000000ffff0f7224 */ /* 0x000fe400078e00ff */
[----:B------:R-:W-:-:S04]  /*1ba0*/  IMAD.WIDE.U32 R12, R13, -0x36f0255e, R14 ;  /* 0xc90fdaa20d0c7825 */ /* 0x000fc800078e000e */
[----:B------:R-:W-:-:S04]  /*1bb0*/  IMAD.HI.U32 R14, R10, -0x36f0255e, RZ ;  /* 0xc90fdaa20a0e7827 */ /* 0x000fc800078e00ff */
[----:B------:R-:W-:-:S04]  /*1bc0*/  IMAD.WIDE.U32 R12, P3, R10, 0x2168c235, R12 ;  /* 0x2168c2350a0c7825 */ /* 0x000fc8000786000c */
[----:B------:R-:W-:Y:S01]  /*1bd0*/  IMAD R15, R10, -0x36f0255e, RZ ;  /* 0xc90fdaa20a0f7824 */ /* 0x000fe200078e02ff */
[----:B------:R-:W-:Y:S01]  /*1be0*/  IADD3.X RZ, P1, PT, R12, R12, RZ, P1, !PT ;  /* 0x0000000c0cff7210 */ /* 0x000fe20000f3e4ff */
[----:B------:R-:W-:-:S03]  /*1bf0*/  IMAD.X R10, RZ, RZ, R14, P3 ;  /* 0x000000ffff0a7224 */ /* 0x000fc600018e060e */
[----:B------:R-:W-:-:S04]  /*1c00*/  IADD3 R13, P3, PT, R15, R13, RZ ;  /* 0x0000000d0f0d7210 */ /* 0x000fc80007f7e0ff */
[C---:B------:R-:W-:Y:S01]  /*1c10*/  ISETP.GT.U32.AND P4, PT, R13.reuse, RZ, PT ;  /* 0x000000ff0d00720c */ /* 0x040fe20003f84070 */
[----:B------:R-:W-:Y:S01]  /*1c20*/  IMAD.X R10, RZ, RZ, R10, P3 ;  /* 0x000000ffff0a7224 */ /* 0x000fe200018e060a */
[----:B------:R-:W-:-:S04]  /*1c30*/  IADD3.X R12, P3, PT, R13, R13, RZ, P1, !PT ;  /* 0x0000000d0d0c7210 */ /* 0x000fc80000f7e4ff */
[C---:B------:R-:W-:Y:S01]  /*1c40*/  ISETP.GT.AND.EX P1, PT, R10.reuse, RZ, PT, P4 ;  /* 0x000000ff0a00720c */ /* 0x040fe20003f24340 */
[----:B------:R-:W-:-:S03]  /*1c50*/  IMAD.X R15, R10, 0x1, R10, P3 ;  /* 0x000000010a0f7824 */ /* 0x000fc600018e060a */
[----:B------:R-:W-:Y:S02]  /*1c60*/  SEL R12, R12, R13, P1 ;  /* 0x0000000d0c0c7207 */ /* 0x000fe40000800000 */
[----:B------:R-:W-:Y:S02]  /*1c70*/  SEL R13, R15, R10, P1 ;  /* 0x0000000a0f0d7207 */ /* 0x000fe40000800000 */
[----:B------:R-:W-:Y:S02]  /*1c80*/  IADD3 R10, P3, PT, R12, 0x1, RZ ;  /* 0x000000010c0a7810 */ /* 0x000fe40007f7e0ff */
[----:B------:R-:W-:Y:S02]  /*1c90*/  SEL R12, RZ, 0xffffffff, !P1 ;  /* 0xffffffffff0c7807 */ /* 0x000fe40004800000 */
[----:B------:R-:W-:Y:S01]  /*1ca0*/  LOP3.LUT P1, R21, R21, 0x80000000, RZ, 0xc0, !PT ;  /* 0x8000000015157812 */ /* 0x000fe2000782c0ff */
[----:B------:R-:W-:Y:S02]  /*1cb0*/  IMAD.X R13, RZ, RZ, R13, P3 ;  /* 0x000000ffff0d7224 */ /* 0x000fe400018e060d */
[----:B------:R-:W-:Y:S01]  /*1cc0*/  IMAD.IADD R12, R12, 0x1, -R11 ;  /* 0x000000010c0c7824 */ /* 0x000fe200078e0a0b */
[----:B------:R-:W-:-:S02]  /*1cd0*/  SHF.R.U32.HI R11, RZ, 0x1e, R9 ;  /* 0x0000001eff0b7819 */ /* 0x000fc40000011609 */
[----:B------:R-:W-:Y:S01]  /*1ce0*/  SHF.R.U64 R10, R10, 0xa, R13 ;  /* 0x0000000a0a0a7819 */ /* 0x000fe2000000120d */
[----:B------:R-:W-:Y:S01]  /*1cf0*/  IMAD.SHL.U32 R12, R12, 0x100000, RZ ;  /* 0x001000000c0c7824 */ /* 0x000fe200078e00ff */
[----:B------:R-:W-:Y:S02]  /*1d00*/  LEA.HI R8, R8, R11, RZ, 0x1 ;  /* 0x0000000b08087211 */ /* 0x000fe400078f08ff */
[----:B------:R-:W-:Y:S02]  /*1d10*/  IADD3 R10, P3, PT, R10, 0x1, RZ ;  /* 0x000000010a0a7810 */ /* 0x000fe40007f7e0ff */
[----:B------:R-:W-:Y:S01]  /*1d20*/  @!P0 LOP3.LUT R21, R21, 0x80000000, RZ, 0x3c, !PT ;  /* 0x8000000015158812 */ /* 0x000fe200078e3cff */
[----:B------:R-:W-:Y:S01]  /*1d30*/  @P1 IMAD.MOV R8, RZ, RZ, -R8 ;  /* 0x000000ffff081224 */ /* 0x000fe200078e0a08 */
[----:B------:R-:W-:-:S04]  /*1d40*/  LEA.HI.X R13, R13, RZ, RZ, 0x16, P3 ;  /* 0x000000ff0d0d7211 */ /* 0x000fc800018fb4ff */
[--C-:B------:R-:W-:Y:S02]  /*1d50*/  SHF.R.U64 R10, R10, 0x1, R13.reuse ;  /* 0x000000010a0a7819 */ /* 0x100fe4000000120d */
[----:B------:R-:W-:Y:S02]  /*1d60*/  SHF.R.U32.HI R9, RZ, 0x1, R13 ;  /* 0x00000001ff097819 */ /* 0x000fe4000001160d */
[----:B------:R-:W-:-:S04]  /*1d70*/  IADD3 R10, P3, P4, RZ, RZ, R10 ;  /* 0x000000ffff0a7210 */ /* 0x000fc80007c7e00a */
[----:B------:R-:W-:-:S04]  /*1d80*/  IADD3.X R12, PT, PT, R12, 0x3fe00000, R9, P3, P4 ;  /* 0x3fe000000c0c7810 */ /* 0x000fc80001fe8409 */
[----:B------:R-:W-:-:S07]  /*1d90*/  LOP3.LUT R11, R12, R21, RZ, 0xfc, !PT ;  /* 0x000000150c0b7212 */ /* 0x000fce00078efcff */
.L_x_17:
[----:B------:R-:W-:-:S04]  /*1da0*/  IMAD.MOV.U32 R19, RZ, RZ, 0x0 ;  /* 0x00000000ff137424 */ /* 0x000fc800078e00ff */
[----:B------:R-:W-:Y:S05]  /*1db0*/  RET.REL.NODEC R18 `(_Z12kernel_heavyPiS_PdS0_) ;  /* 0xffffffe012907950 */ /* 0x000fea0003c3ffff */
.L_x_24:
[----:B------:R-:W-:-:S00]  /*1dc0*/  BRA `(.L_x_24) ;  /* 0xfffffffc00fc7947 */ /* 0x000fc0000383ffff */
[----:B------:R-:W-:-:S00]  /*1dd0*/  NOP ;  /* 0x0000000000007918 */ /* 0x000fc00000000000 */
        /* <DEDUP_REMOVED lines=10> */
.L_x_26:


//--------------------- .nv.global.init           --------------------------
	.section	.nv.global.init,"aw",@progbits
	.align	16
.nv.global.init:
	.type		__cudart_sin_cos_coeffs,@object
	.size		__cudart_sin_cos_coeffs,(__cudart_i2opi_d - __cudart_sin_cos_coeffs)
__cudart_sin_cos_coeffs:
        /*0000*/ 	.byte	0x46, 0xd2, 0xb0, 0x2c, 0xf1, 0xe5, 0x5a, 0xbe, 0x92, 0xe3, 0xac, 0x69, 0xe3, 0x1d, 0xc7, 0x3e
        /*0010*/ 	.byte	0xa1, 0x62, 0xdb, 0x19, 0xa0, 0x01, 0x2a, 0xbf, 0x18, 0x08, 0x11, 0x11, 0x11, 0x11, 0x81, 0x3f
        /*0020*/ 	.byte	0x54, 0x55, 0x55, 0x55, 0x55, 0x55, 0xc5, 0xbf, 0x00, 0x00, 0x00, 0x00, 0x00, 0x00, 0x00, 0x00
        /*0030*/ 	.byte	0x00, 0x00, 0x00, 0x00, 0x00, 0x00, 0x00, 0x00, 0x64, 0x81, 0xfd, 0x20, 0x83, 0xff, 0xa8, 0xbd
        /*0040*/ 	.byte	0x28, 0x85, 0xef, 0xc1, 0xa7, 0xee, 0x21, 0x3e, 0xd9, 0xe6, 0x06, 0x8e, 0x4f, 0x7e, 0x92, 0xbe
        /*0050*/ 	.byte	0xe9, 0xbc, 0xdd, 0x19, 0xa0, 0x01, 0xfa, 0x3e, 0x47, 0x5d, 0xc1, 0x16, 0x6c, 0xc1, 0x56, 0xbf
        /*0060*/ 	.byte	0x51, 0x55, 0x55, 0x55, 0x55, 0x55, 0xa5, 0x3f, 0x00, 0x00, 0x00, 0x00, 0x00, 0x00, 0xe0, 0xbf
        /*0070*/ 	.byte	0x00, 0x00, 0x00, 0x00, 0x00, 0x00, 0xf0, 0x3f, 0x00, 0x00, 0x00, 0x00, 0x00, 0x00, 0x00, 0x00
	.type		__cudart_i2opi_d,@object
	.size		__cudart_i2opi_d,(.L_0 - __cudart_i2opi_d)
__cudart_i2opi_d:
        /* <DEDUP_REMOVED lines=9> */
.L_0:


//--------------------- .nv.shared.reserved.0     --------------------------
	.section	.nv.shared.reserved.0,"aw",@nobits
	.weak		__nv_reservedSMEM_offset_0_alias
	.size		__nv_reservedSMEM_offset_0_alias, 0, 64
	.other		__nv_reservedSMEM_offset_0_alias,@"STO_CUDA_RESERVED_SHARED STV_DEFAULT"
__nv_reservedSMEM_offset_0_alias:
	.zero		0
	.zero		64


//--------------------- .nv.constant0._Z12kernel_heavyPiS_PdS0_ --------------------------
	.section	.nv.constant0._Z12kernel_heavyPiS_PdS0_,"a",@progbits
	.sectionflags	@""
	.align	4
.nv.constant0._Z12kernel_heavyPiS_PdS0_:
	.zero		928


//--------------------- SYMBOLS --------------------------

	.type		.nv.reservedSmem.offset0,@object
	.size		.nv.reservedSmem.offset0,0x4
